	.target	sm_100a

	.elftype	@"ET_EXEC"


//--------------------- .note.nv.tkinfo           --------------------------
	.section	.note.nv.tkinfo,"",@"SHT_NOTE"
	.sectionflags	@"SHF_NOTE_NV_TKINFO"
	.tkinfo
        /*0018*/ 	.word	0x00000081
        /*0030*/ 	.string	""
        /*0030*/ 	.string	"ptxas-blackwell"
        /*0030*/ 	.string	"Cuda compilation tools, release 12.9, V12.9.86"
        /*0030*/ 	.string	"Build cuda_12.9.r12.9/compiler.36037853_0"
        /*0030*/ 	.string	"-v  -suppress-debug-info  -lineinfo  -arch sm_100a "



//--------------------- .note.nv.cuver            --------------------------
	.section	.note.nv.cuver,"",@"SHT_NOTE"
	.sectionflags	@"SHF_NOTE_NV_CUVER"
        /*0018*/ 	.short	0x0001
        /*001a*/ 	.short	0x0064
        /*001c*/ 	.short	0x0001
        /*001e*/ 	.short	0x0000
        /*0020*/ 	.short	0x0001
        /*0022*/ 	.short	0x0000


//--------------------- .nv.info                  --------------------------
	.section	.nv.info,"",@"SHT_CUDA_INFO"
	.align	4


	//----- nvinfo : EIATTR_REGCOUNT
	.align		4
        /*0000*/ 	.byte	0x04, 0x2f
        /*0002*/ 	.short	(.L_4 - .L_3)
	.align		4
.L_3:
        /*0004*/ 	.word	index@(gluon_tcgen05)
        /*0008*/ 	.word	0x00000047


	//----- nvinfo : EIATTR_FRAME_SIZE
	.align		4
.L_4:
        /*000c*/ 	.byte	0x04, 0x11
        /*000e*/ 	.short	(.L_6 - .L_5)
	.align		4
.L_5:
        /*0010*/ 	.word	index@($__internal_2_$__cuda_sm10x_tcgen05_guardrail_trap_unallocated_columns_being_dealloced)
        /*0014*/ 	.word	0x00000000


	//----- nvinfo : EIATTR_FRAME_SIZE
	.align		4
.L_6:
        /*0018*/ 	.byte	0x04, 0x11
        /*001a*/ 	.short	(.L_8 - .L_7)
	.align		4
.L_7:
        /*001c*/ 	.word	index@($__internal_1_$__cuda_sm10x_tcgen05_guardrail_trap_phase_invalid_during_alloc)
        /*0020*/ 	.word	0x00000000


	//----- nvinfo : EIATTR_FRAME_SIZE
	.align		4
.L_8:
        /*0024*/ 	.byte	0x04, 0x11
        /*0026*/ 	.short	(.L_10 - .L_9)
	.align		4
.L_9:
        /*0028*/ 	.word	index@($__internal_0_$__cuda_sm10x_tcgen05_guardrail_trap_col_being_dealloced_not_returned_by_alloc)
        /*002c*/ 	.word	0x00000000


	//----- nvinfo : EIATTR_FRAME_SIZE
	.align		4
.L_10:
        /*0030*/ 	.byte	0x04, 0x11
        /*0032*/ 	.short	(.L_12 - .L_11)
	.align		4
.L_11:
        /*0034*/ 	.word	index@(gluon_tcgen05)
        /*0038*/ 	.word	0x00000000


	//----- nvinfo : EIATTR_MIN_STACK_SIZE
	.align		4
.L_12:
        /*003c*/ 	.byte	0x04, 0x12
        /*003e*/ 	.short	(.L_14 - .L_13)
	.align		4
.L_13:
        /*0040*/ 	.word	index@(gluon_tcgen05)
        /*0044*/ 	.word	0x00000000
.L_14:


//--------------------- .nv.info.gluon_tcgen05    --------------------------
	.section	.nv.info.gluon_tcgen05,"",@"SHT_CUDA_INFO"
	.sectionflags	@""
	.align	4


	//----- nvinfo : EIATTR_CUDA_API_VERSION
	.align		4
        /*0000*/ 	.byte	0x04, 0x37
        /*0002*/ 	.short	(.L_16 - .L_15)
.L_15:
        /*0004*/ 	.word	0x00000081


	//----- nvinfo : EIATTR_KPARAM_INFO
	.align		4
.L_16:
        /*0008*/ 	.byte	0x04, 0x17
        /*000a*/ 	.short	(.L_18 - .L_17)
.L_17:
        /*000c*/ 	.word	0x00000000
        /*0010*/ 	.short	0x000a
        /*0012*/ 	.short	0x0048
        /*0014*/ 	.byte	0x00, 0xf4, 0x21, 0x00


	//----- nvinfo : EIATTR_KPARAM_INFO
	.align		4
.L_18:
        /*0018*/ 	.byte	0x04, 0x17
        /*001a*/ 	.short	(.L_20 - .L_19)
.L_19:
        /*001c*/ 	.word	0x00000000
        /*0020*/ 	.short	0x0009
        /*0022*/ 	.short	0x0040
        /*0024*/ 	.byte	0x00, 0xf4, 0x21, 0x00


	//----- nvinfo : EIATTR_KPARAM_INFO
	.align		4
.L_20:
        /*0028*/ 	.byte	0x04, 0x17
        /*002a*/ 	.short	(.L_22 - .L_21)
.L_21:
        /*002c*/ 	.word	0x00000000
        /*0030*/ 	.short	0x0008
        /*0032*/ 	.short	0x0038
        /*0034*/ 	.byte	0x00, 0xf0, 0x21, 0x00


	//----- nvinfo : EIATTR_KPARAM_INFO
	.align		4
.L_22:
        /*0038*/ 	.byte	0x04, 0x17
        /*003a*/ 	.short	(.L_24 - .L_23)
.L_23:
        /*003c*/ 	.word	0x00000000
        /*0040*/ 	.short	0x0007
        /*0042*/ 	.short	0x0030
        /*0044*/ 	.byte	0x00, 0xf0, 0x21, 0x00


	//----- nvinfo : EIATTR_KPARAM_INFO
	.align		4
.L_24:
        /*0048*/ 	.byte	0x04, 0x17
        /*004a*/ 	.short	(.L_26 - .L_25)
.L_25:
        /*004c*/ 	.word	0x00000000
        /*0050*/ 	.short	0x0006
        /*0052*/ 	.short	0x0028
        /*0054*/ 	.byte	0x00, 0xf0, 0x21, 0x00


	//----- nvinfo : EIATTR_KPARAM_INFO
	.align		4
.L_26:
        /*0058*/ 	.byte	0x04, 0x17
        /*005a*/ 	.short	(.L_28 - .L_27)
.L_27:
        /*005c*/ 	.word	0x00000000
        /*0060*/ 	.short	0x0005
        /*0062*/ 	.short	0x0020
        /*0064*/ 	.byte	0x00, 0xf0, 0x11, 0x00


	//----- nvinfo : EIATTR_KPARAM_INFO
	.align		4
.L_28:
        /*0068*/ 	.byte	0x04, 0x17
        /*006a*/ 	.short	(.L_30 - .L_29)
.L_29:
        /*006c*/ 	.word	0x00000000
        /*0070*/ 	.short	0x0004
        /*0072*/ 	.short	0x001c
        /*0074*/ 	.byte	0x00, 0xf0, 0x11, 0x00


	//----- nvinfo : EIATTR_KPARAM_INFO
	.align		4
.L_30:
        /*0078*/ 	.byte	0x04, 0x17
        /*007a*/ 	.short	(.L_32 - .L_31)
.L_31:
        /*007c*/ 	.word	0x00000000
        /*0080*/ 	.short	0x0003
        /*0082*/ 	.short	0x0018
        /*0084*/ 	.byte	0x00, 0xf0, 0x11, 0x00


	//----- nvinfo : EIATTR_KPARAM_INFO
	.align		4
.L_32:
        /*0088*/ 	.byte	0x04, 0x17
        /*008a*/ 	.short	(.L_34 - .L_33)
.L_33:
        /*008c*/ 	.word	0x00000000
        /*0090*/ 	.short	0x0002
        /*0092*/ 	.short	0x0010
        /*0094*/ 	.byte	0x00, 0xf4, 0x21, 0x00


	//----- nvinfo : EIATTR_KPARAM_INFO
	.align		4
.L_34:
        /*0098*/ 	.byte	0x04, 0x17
        /*009a*/ 	.short	(.L_36 - .L_35)
.L_35:
        /*009c*/ 	.word	0x00000000
        /*00a0*/ 	.short	0x0001
        /*00a2*/ 	.short	0x0008
        /*00a4*/ 	.byte	0x00, 0xf4, 0x21, 0x00


	//----- nvinfo : EIATTR_KPARAM_INFO
	.align		4
.L_36:
        /*00a8*/ 	.byte	0x04, 0x17
        /*00aa*/ 	.short	(.L_38 - .L_37)
.L_37:
        /*00ac*/ 	.word	0x00000000
        /*00b0*/ 	.short	0x0000
        /*00b2*/ 	.short	0x0000
        /*00b4*/ 	.byte	0x00, 0xf4, 0x21, 0x00


	//----- nvinfo : EIATTR_AT_ENTRY_FRAGMENTS
	.align		4
.L_38:
        /*00b8*/ 	.byte	0x04, 0x4f
        /*00ba*/ 	.short	(.L_40 - .L_39)


	//   ....[0]....
.L_39:
        /*00bc*/ 	.word	0x00000004


	//----- nvinfo : EIATTR_RESERVED_SMEM_USED
	.align		4
.L_40:
        /*00c0*/ 	.byte	0x01, 0x41
	.zero		2


	//----- nvinfo : EIATTR_SPARSE_MMA_MASK
	.align		4
        /*00c4*/ 	.byte	0x03, 0x50
        /*00c6*/ 	.short	0x0000


	//----- nvinfo : EIATTR_TCGEN05_1CTA_USED
	.align		4
        /*00c8*/ 	.byte	0x01, 0x51
	.zero		2


	//----- nvinfo : EIATTR_MAXREG_COUNT
	.align		4
        /*00cc*/ 	.byte	0x03, 0x1b
        /*00ce*/ 	.short	0x00ff


	//----- nvinfo : EIATTR_NUM_BARRIERS
	.align		4
        /*00d0*/ 	.byte	0x02, 0x4c
        /*00d2*/ 	.byte	0x01
	.zero		1


	//----- nvinfo : EIATTR_INT_WARP_WIDE_INSTR_OFFSETS
	.align		4
        /*00d4*/ 	.byte	0x04, 0x31
        /*00d6*/ 	.short	(.L_42 - .L_41)


	//   ....[0]....
.L_41:
        /*00d8*/ 	.word	0x00001690


	//   ....[1]....
        /*00dc*/ 	.word	0x000016b0


	//   ....[2]....
        /*00e0*/ 	.word	0x00001740


	//   ....[3]....
        /*00e4*/ 	.word	0x000018f0


	//   ....[4]....
        /*00e8*/ 	.word	0x00001900


	//   ....[5]....
        /*00ec*/ 	.word	0x00001910


	//   ....[6]....
        /*00f0*/ 	.word	0x00001920


	//   ....[7]....
        /*00f4*/ 	.word	0x00001b10


	//   ....[8]....
        /*00f8*/ 	.word	0x00001b20


	//   ....[9]....
        /*00fc*/ 	.word	0x00001c90


	//   ....[10]....
        /*0100*/ 	.word	0x00001ce0


	//   ....[11]....
        /*0104*/ 	.word	0x00001cf0


	//   ....[12]....
        /*0108*/ 	.word	0x00001d20


	//   ....[13]....
        /*010c*/ 	.word	0x00001ea0


	//   ....[14]....
        /*0110*/ 	.word	0x00001eb0


	//   ....[15]....
        /*0114*/ 	.word	0x00002180


	//   ....[16]....
        /*0118*/ 	.word	0x00002190


	//   ....[17]....
        /*011c*/ 	.word	0x00002600


	//   ....[18]....
        /*0120*/ 	.word	0x00002650


	//----- nvinfo : EIATTR_COOP_GROUP_MASK_REGIDS
	.align		4
.L_42:
        /*0124*/ 	.byte	0x04, 0x29
        /*0126*/ 	.short	(.L_44 - .L_43)


	//   ....[0]....
.L_43:
        /*0128*/ 	.word	0xffffffff


	//   ....[1]....
        /*012c*/ 	.word	0xffffffff


	//   ....[2]....
        /*0130*/ 	.word	0xffffffff


	//   ....[3]....
        /*0134*/ 	.word	0xffffffff


	//   ....[4]....
        /*0138*/ 	.word	0xffffffff


	//   ....[5]....
        /*013c*/ 	.word	0xffffffff


	//   ....[6]....
        /*0140*/ 	.word	0xffffffff


	//   ....[7]....
        /*0144*/ 	.word	0xffffffff


	//   ....[8]....
        /*0148*/ 	.word	0xffffffff


	//   ....[9]....
        /*014c*/ 	.word	0xffffffff


	//----- nvinfo : EIATTR_COOP_GROUP_INSTR_OFFSETS
	.align		4
.L_44:
        /*0150*/ 	.byte	0x04, 0x28
        /*0152*/ 	.short	(.L_46 - .L_45)


	//   ....[0]....
.L_45:
        /*0154*/ 	.word	0x00000050


	//   ....[1]....
        /*0158*/ 	.word	0x00000310


	//   ....[2]....
        /*015c*/ 	.word	0x000004f0


	//   ....[3]....
        /*0160*/ 	.word	0x00000980


	//   ....[4]....
        /*0164*/ 	.word	0x00000ac0


	//   ....[5]....
        /*0168*/ 	.word	0x00000fa0


	//   ....[6]....
        /*016c*/ 	.word	0x000010e0


	//   ....[7]....
        /*0170*/ 	.word	0x00001530


	//   ....[8]....
        /*0174*/ 	.word	0x00002490


	//   ....[9]....
        /*0178*/ 	.word	0x00002700


	//----- nvinfo : EIATTR_VRC_CTA_INIT_COUNT
	.align		4
.L_46:
        /*017c*/ 	.byte	0x02, 0x4a
        /*017e*/ 	.byte	0x80
	.zero		1


	//----- nvinfo : EIATTR_MBARRIER_INSTR_OFFSETS
	.align		4
        /*0180*/ 	.byte	0x04, 0x39
        /*0182*/ 	.short	(.L_48 - .L_47)


	//   ....[0]....
.L_47:
        /*0184*/ 	.word	0x00001760
        /*0188*/ 	.word	0x000000ff
        /*018c*/ 	.word	0x00004000
        /*0190*/ 	.short	0x0100
        /*0192*/ 	.byte	0x08
	.zero		1


	//   ....[1]....
        /*0194*/ 	.word	0x00001770
        /*0198*/ 	.word	0x000000ff
        /*019c*/ 	.word	0x00004010
        /*01a0*/ 	.short	0x0100
        /*01a2*/ 	.byte	0x08
	.zero		1


	//   ....[2]....
        /*01a4*/ 	.word	0x00001820
        /*01a8*/ 	.word	0x000000ff
        /*01ac*/ 	.word	0x00004008
        /*01b0*/ 	.short	0x0100
        /*01b2*/ 	.byte	0x08
	.zero		1


	//   ....[3]....
        /*01b4*/ 	.word	0x00001830
        /*01b8*/ 	.word	0x000000ff
        /*01bc*/ 	.word	0x00004018
        /*01c0*/ 	.short	0x0100
        /*01c2*/ 	.byte	0x08
	.zero		1


	//   ....[4]....
        /*01c4*/ 	.word	0x00001a00
        /*01c8*/ 	.word	0x000000ff
        /*01cc*/ 	.word	0x00004000
        /*01d0*/ 	.short	0x010a
        /*01d2*/ 	.byte	0x08
	.zero		1


	//   ....[5]....
        /*01d4*/ 	.word	0x00001b70
        /*01d8*/ 	.word	0x000000ff
        /*01dc*/ 	.word	0x00004010
        /*01e0*/ 	.short	0x010a
        /*01e2*/ 	.byte	0x08
	.zero		1


	//   ....[6]....
        /*01e4*/ 	.word	0x00001d90
        /*01e8*/ 	.word	0x000000ff
        /*01ec*/ 	.word	0x00004000
        /*01f0*/ 	.short	0x010a
        /*01f2*/ 	.byte	0x09
	.zero		1


	//   ....[7]....
        /*01f4*/ 	.word	0x00001ef0
        /*01f8*/ 	.word	0x000000ff
        /*01fc*/ 	.word	0x00004010
        /*0200*/ 	.short	0x010a
        /*0202*/ 	.byte	0x09
	.zero		1


	//   ....[8]....
        /*0204*/ 	.word	0x00001fc0
        /*0208*/ 	.word	0x000000ff
        /*020c*/ 	.word	0x00004000
        /*0210*/ 	.short	0x0108
        /*0212*/ 	.byte	0x08
	.zero		1


	//   ....[9]....
        /*0214*/ 	.word	0x00001fd0
        /*0218*/ 	.word	0x000000ff
        /*021c*/ 	.word	0x00004010
        /*0220*/ 	.short	0x0108
        /*0222*/ 	.byte	0x08
	.zero		1


	//   ....[10]....
        /*0224*/ 	.word	0x00002020
        /*0228*/ 	.word	0x000000ff
        /*022c*/ 	.word	0x00004008
        /*0230*/ 	.short	0x0108
        /*0232*/ 	.byte	0x08
	.zero		1


	//   ....[11]....
        /*0234*/ 	.word	0x00002030
        /*0238*/ 	.word	0x000000ff
        /*023c*/ 	.word	0x00004018
        /*0240*/ 	.short	0x0108
        /*0242*/ 	.byte	0x08
	.zero		1


	//   ....[12]....
        /*0244*/ 	.word	0x00002720
        /*0248*/ 	.word	0x000000ff
        /*024c*/ 	.word	0x00004000
        /*0250*/ 	.short	0x010a
        /*0252*/ 	.byte	0x08
	.zero		1


	//   ....[13]....
        /*0254*/ 	.word	0x00002750
        /*0258*/ 	.word	0x000000ff
        /*025c*/ 	.word	0x00004010
        /*0260*/ 	.short	0x010a
        /*0262*/ 	.byte	0x08
	.zero		1


	//   ....[14]....
        /*0264*/ 	.word	0x00002780
        /*0268*/ 	.word	0x000000ff
        /*026c*/ 	.word	0x00004000
        /*0270*/ 	.short	0x010a
        /*0272*/ 	.byte	0x09
	.zero		1


	//   ....[15]....
        /*0274*/ 	.word	0x000027b0
        /*0278*/ 	.word	0x000000ff
        /*027c*/ 	.word	0x00004010
        /*0280*/ 	.short	0x010a
        /*0282*/ 	.byte	0x09
	.zero		1


	//----- nvinfo : EIATTR_NUM_MBARRIERS
	.align		4
.L_48:
        /*0284*/ 	.byte	0x03, 0x38
        /*0286*/ 	.short	0x0004


	//----- nvinfo : EIATTR_EXIT_INSTR_OFFSETS
	.align		4
        /*0288*/ 	.byte	0x04, 0x1c
        /*028a*/ 	.short	(.L_50 - .L_49)


	//   ....[0]....
.L_49:
        /*028c*/ 	.word	0x00002710


	//----- nvinfo : EIATTR_REQNTID
	.align		4
.L_50:
        /*0290*/ 	.byte	0x04, 0x10
        /*0292*/ 	.short	(.L_52 - .L_51)
.L_51:
        /*0294*/ 	.word	0x00000100
        /*0298*/ 	.word	0x00000001
        /*029c*/ 	.word	0x00000001


	//----- nvinfo : EIATTR_CRS_STACK_SIZE
	.align		4
.L_52:
        /*02a0*/ 	.byte	0x04, 0x1e
        /*02a2*/ 	.short	(.L_54 - .L_53)
.L_53:
        /*02a4*/ 	.word	0x00000000


	//----- nvinfo : EIATTR_CBANK_PARAM_SIZE
	.align		4
.L_54:
        /*02a8*/ 	.byte	0x03, 0x19
        /*02aa*/ 	.short	0x0050


	//----- nvinfo : EIATTR_PARAM_CBANK
	.align		4
        /*02ac*/ 	.byte	0x04, 0x0a
        /*02ae*/ 	.short	(.L_56 - .L_55)
	.align		4
.L_55:
        /*02b0*/ 	.word	index@(.nv.constant0.gluon_tcgen05)
        /*02b4*/ 	.short	0x0380
        /*02b6*/ 	.short	0x0050


	//----- nvinfo : EIATTR_SW_WAR
	.align		4
.L_56:
        /*02b8*/ 	.byte	0x04, 0x36
        /*02ba*/ 	.short	(.L_58 - .L_57)
.L_57:
        /*02bc*/ 	.word	0x00000008
.L_58:


//--------------------- .nv.compat                --------------------------
	.section	.nv.compat,"",@"SHT_CUDA_COMPAT_INFO"
	.align	4
        /*0000*/ 	.byte	0x02, 0x02, 0x02, 0x00, 0x02, 0x05, 0x05, 0x00, 0x02, 0x03, 0x03, 0x00, 0x02, 0x06, 0x01, 0x00


//--------------------- .nv.callgraph             --------------------------
	.section	.nv.callgraph,"",@"SHT_CUDA_CALLGRAPH"
	.align	4
	.sectionentsize	8
	.align		4
        /*0000*/ 	.word	0x00000000
	.align		4
        /*0004*/ 	.word	0xffffffff
	.align		4
        /*0008*/ 	.word	0x00000000
	.align		4
        /*000c*/ 	.word	0xfffffffe
	.align		4
        /*0010*/ 	.word	0x00000000
	.align		4
        /*0014*/ 	.word	0xfffffffd
	.align		4
        /*0018*/ 	.word	0x00000000
	.align		4
        /*001c*/ 	.word	0xfffffffc


//--------------------- .text.gluon_tcgen05       --------------------------
	.section	.text.gluon_tcgen05,"ax",@progbits
	.align	128
        .global         gluon_tcgen05
        .type           gluon_tcgen05,@function
        .size           gluon_tcgen05,(.L_x_78 - gluon_tcgen05)
        .other          gluon_tcgen05,@"STO_CUDA_ENTRY STV_DEFAULT"
gluon_tcgen05:
.text.gluon_tcgen05:
[----:B------:R-:W1:Y:S01]  /*0000*/  LDC R1, c[0x0][0x37c] ;  /* 0x0000df00ff017b82 */ /* 0x000e620000000800 */
[----:B------:R-:W2:Y:S02]  /*0010*/  S2R R0, SR_TID.X ;  /* 0x0000000000007919 */ /* 0x000ea40000002100 */
[----:B--2---:R-:W-:-:S13]  /*0020*/  ISETP.GE.U32.AND P2, PT, R0, 0x20, PT ;  /* 0x000000200000780c */ /* 0x004fda0003f46070 */
[----:B------:R-:W-:Y:S05]  /*0030*/  @P2 BRA `(.L_x_0) ;  /* 0x0000000000b82947 */ /* 0x000fea0003800000 */
[----:B------:R-:W2:Y:S01]  /*0040*/  S2UR UR6, SR_CgaCtaId ;  /* 0x00000000000679c3 */ /* 0x000ea20000008800 */
[----:B------:R-:W-:Y:S01]  /*0050*/  NOP ;  /* 0x0000000000007918 */ /* 0x000fe20000000000 */
[----:B------:R-:W-:Y:S02]  /*0060*/  UMOV UR4, 0x40 ;  /* 0x0000004000047882 */ /* 0x000fe40000000000 */
[----:B--2---:R-:W-:-:S09]  /*0070*/  ULEA UR4, UR6, UR4, 0x18 ;  /* 0x0000000406047291 */ /* 0x004fd2000f8ec0ff */
[----:B------:R-:W2:Y:S01]  /*0080*/  LDS.U8 R2, [UR4] ;  /* 0x00000004ff027984 */ /* 0x000ea20008000000 */
[----:B------:R-:W-:Y:S02]  /*0090*/  UMOV UR4, 0x400 ;  /* 0x0000040000047882 */ /* 0x000fe40000000000 */
[----:B------:R-:W-:Y:S01]  /*00a0*/  ULEA UR4, UR6, UR4, 0x18 ;  /* 0x0000000406047291 */ /* 0x000fe2000f8ec0ff */
[----:B--2---:R-:W-:-:S13]  /*00b0*/  ISETP.NE.AND P0, PT, R2, RZ, PT ;  /* 0x000000ff0200720c */ /* 0x004fda0003f05270 */
[----:B------:R-:W-:Y:S05]  /*00c0*/  @P0 BRA `(.L_x_1) ;  /* 0x00000000007c0947 */ /* 0x000fea0003800000 */
[----:B------:R-:W-:-:S13]  /*00d0*/  ELECT P0, URZ, PT ;  /* 0x0000000000ff782f */ /* 0x000fda0003800000 */
[----:B------:R-:W-:Y:S05]  /*00e0*/  @!P0 BRA `(.L_x_2) ;  /* 0x0000000000848947 */ /* 0x000fea0003800000 */
[----:B------:R-:W-:Y:S01]  /*00f0*/  UMOV UR5, 0x4 ;  /* 0x0000000400057882 */ /* 0x000fe20000000000 */
[----:B------:R-:W-:Y:S02]  /*0100*/  IMAD.MOV.U32 R5, RZ, RZ, 0x1 ;  /* 0x00000001ff057424 */ /* 0x000fe400078e00ff */
[----:B------:R-:W-:Y:S02]  /*0110*/  IMAD.MOV.U32 R3, RZ, RZ, 0xf ;  /* 0x0000000fff037424 */ /* 0x000fe400078e00ff */
[----:B------:R-:W-:Y:S04]  /*0120*/  DEPBAR.LE SB2, 0x36 ;  /* 0x0000ad800000791a */ /* 0x000fe80000000000 */
[----:B------:R-:W2:Y:S02]  /*0130*/  UTCATOMSWS.FIND_AND_SET.ALIGN UP0, UR5, UR5 ;  /* 0x00000005000575e3 */ /* 0x000ea40008000800 */
[----:B--2---:R-:W-:-:S04]  /*0140*/  PLOP3.LUT P0, PT, PT, PT, UP0, 0x80, 0x8 ;  /* 0x000000000008781c */ /* 0x004fc80003f0f008 */
[----:B------:R-:W-:-:S04]  /*0150*/  SEL R2, RZ, 0xffffffff, !P0 ;  /* 0xffffffffff027807 */ /* 0x000fc80004000000 */
[----:B------:R-:W-:Y:S01]  /*0160*/  ISETP.NE.AND P0, PT, R2, RZ, PT ;  /* 0x000000ff0200720c */ /* 0x000fe20003f05270 */
[----:B------:R-:W-:-:S12]  /*0170*/  IMAD.U32 R2, RZ, RZ, UR5 ;  /* 0x00000005ff027e24 */ /* 0x000fd8000f8e00ff */
[----:B------:R-:W-:Y:S05]  /*0180*/  @P0 BRA `(.L_x_3) ;  /* 0x0000000000240947 */ /* 0x000fea0003800000 */
.L_x_4:
[----:B------:R-:W-:Y:S05]  /*0190*/  NANOSLEEP 0x64 ;  /* 0x000000640000795d */ /* 0x000fea0003800000 */
[----:B------:R-:W-:-:S05]  /*01a0*/  UMOV UR5, 0x4 ;  /* 0x0000000400057882 */ /* 0x000fca0000000000 */
[----:B------:R-:W-:Y:S04]  /*01b0*/  DEPBAR.LE SB2, 0x36 ;  /* 0x0000ad800000791a */ /* 0x000fe80000000000 */
[----:B------:R-:W2:Y:S02]  /*01c0*/  UTCATOMSWS.FIND_AND_SET.ALIGN UP0, UR5, UR5 ;  /* 0x00000005000575e3 */ /* 0x000ea40008000800 */
[----:B--2---:R-:W-:-:S04]  /*01d0*/  PLOP3.LUT P0, PT, PT, PT, UP0, 0x80, 0x8 ;  /* 0x000000000008781c */ /* 0x004fc80003f0f008 */
[----:B------:R-:W-:-:S04]  /*01e0*/  SEL R2, RZ, 0xffffffff, !P0 ;  /* 0xffffffffff027807 */ /* 0x000fc80004000000 */
[----:B------:R-:W-:Y:S01]  /*01f0*/  ISETP.NE.AND P0, PT, R2, RZ, PT ;  /* 0x000000ff0200720c */ /* 0x000fe20003f05270 */
[----:B------:R-:W-:-:S12]  /*0200*/  IMAD.U32 R2, RZ, RZ, UR5 ;  /* 0x00000005ff027e24 */ /* 0x000fd8000f8e00ff */
[----:B------:R-:W-:Y:S05]  /*0210*/  @!P0 BRA `(.L_x_4) ;  /* 0xfffffffc00dc8947 */ /* 0x000fea000383ffff */
.L_x_3:
[C---:B------:R-:W-:Y:S01]  /*0220*/  VIADD R4, R2.reuse, 0x10 ;  /* 0x0000001002047836 */ /* 0x040fe20000000000 */
[----:B------:R-:W-:Y:S01]  /*0230*/  UMOV UR5, 0x50 ;  /* 0x0000005000057882 */ /* 0x000fe20000000000 */
[----:B------:R-:W-:Y:S01]  /*0240*/  SHF.L.U32 R3, R3, R2, RZ ;  /* 0x0000000203037219 */ /* 0x000fe200000006ff */
[----:B------:R-:W-:Y:S01]  /*0250*/  ULEA UR5, UR6, UR5, 0x18 ;  /* 0x0000000506057291 */ /* 0x000fe2000f8ec0ff */
[----:B------:R-:W-:Y:S01]  /*0260*/  IMAD.SHL.U32 R2, R2, 0x20, RZ ;  /* 0x0000002002027824 */ /* 0x000fe200078e00ff */
[----:B------:R-:W-:-:S04]  /*0270*/  SHF.L.U32 R4, R5, R4, RZ ;  /* 0x0000000405047219 */ /* 0x000fc800000006ff */
[----:B------:R-:W-:-:S05]  /*0280*/  LOP3.LUT R3, R4, R3, RZ, 0xfc, !PT ;  /* 0x0000000304037212 */ /* 0x000fca00078efcff */
[----:B------:R2:W-:Y:S04]  /*0290*/  ATOMS.OR RZ, [UR5], R3 ;  /* 0x00000003ffff798c */ /* 0x0005e8000b000005 */
[----:B------:R2:W-:Y:S01]  /*02a0*/  STS [UR4], R2 ;  /* 0x00000002ff007988 */ /* 0x0005e20008000804 */
[----:B------:R-:W-:Y:S05]  /*02b0*/  BRA `(.L_x_2) ;  /* 0x0000000000107947 */ /* 0x000fea0003800000 */
.L_x_1:
[----:B------:R-:W-:Y:S01]  /*02c0*/  IMAD.MOV.U32 R3, RZ, RZ, -0x1 ;  /* 0xffffffffff037424 */ /* 0x000fe200078e00ff */
[----:B------:R-:W-:-:S04]  /*02d0*/  MOV R2, 0x300 ;  /* 0x0000030000027802 */ /* 0x000fc80000000f00 */
[----:B------:R2:W-:Y:S03]  /*02e0*/  STS [UR4], R3 ;  /* 0x00000003ff007988 */ /* 0x0005e60008000804 */
[----:B-12---:R-:W-:Y:S05]  /*02f0*/  CALL.REL.NOINC `($__internal_1_$__cuda_sm10x_tcgen05_guardrail_trap_phase_invalid_during_alloc) ;  /* 0x0000002400447944 */ /* 0x006fea0003c00000 */
.L_x_2:
[----:B------:R-:W-:Y:S05]  /*0300*/  WARPSYNC.ALL ;  /* 0x0000000000007948 */ /* 0x000fea0003800000 */
[----:B------:R-:W-:Y:S01]  /*0310*/  NOP ;  /* 0x0000000000007918 */ /* 0x000fe20000000000 */
.L_x_0:
[----:B------:R-:W3:Y:S08]  /*0320*/  S2UR UR4, SR_CgaCtaId ;  /* 0x00000000000479c3 */ /* 0x000ef00000008800 */
[----:B------:R-:W-:Y:S01]  /*0330*/  BAR.SYNC.DEFER_BLOCKING 0x0 ;  /* 0x0000000000007b1d */ /* 0x000fe20000010000 */
[----:B------:R-:W-:-:S05]  /*0340*/  LOP3.LUT R68, R0, 0xff, RZ, 0xc0, !PT ;  /* 0x000000ff00447812 */ /* 0x000fca00078ec0ff */
[----:B------:R-:W-:Y:S02]  /*0350*/  UMOV UR8, 0x400 ;  /* 0x0000040000087882 */ /* 0x000fe40000000000 */
[----:B------:R-:W4:Y:S08]  /*0360*/  LDC R10, c[0x0][0x3a0] ;  /* 0x0000e800ff0a7b82 */ /* 0x000f300000000800 */
[----:B------:R-:W5:Y:S01]  /*0370*/  S2UR UR9, SR_CTAID.Y ;  /* 0x00000000000979c3 */ /* 0x000f620000002600 */
[----:B---3--:R-:W-:-:S09]  /*0380*/  ULEA UR8, UR4, UR8, 0x18 ;  /* 0x0000000804087291 */ /* 0x008fd2000f8ec0ff */
[----:B--2---:R-:W2:Y:S01]  /*0390*/  LDS R3, [UR8] ;  /* 0x00000008ff037984 */ /* 0x004ea20008000800 */
[----:B------:R-:W-:Y:S06]  /*03a0*/  BAR.SYNC.DEFER_BLOCKING 0x0 ;  /* 0x0000000000007b1d */ /* 0x000fec0000010000 */
[----:B------:R-:W-:Y:S05]  /*03b0*/  @P2 BRA `(.L_x_5) ;  /* 0x0000000000182947 */ /* 0x000fea0003800000 */
[----:B------:R-:W-:Y:S01]  /*03c0*/  ELECT P0, URZ, PT ;  /* 0x0000000000ff782f */ /* 0x000fe20003800000 */
[----:B------:R-:W-:Y:S01]  /*03d0*/  IMAD.MOV.U32 R2, RZ, RZ, 0x1 ;  /* 0x00000001ff027424 */ /* 0x000fe200078e00ff */
[----:B------:R-:W-:Y:S01]  /*03e0*/  UMOV UR5, 0x40 ;  /* 0x0000004000057882 */ /* 0x000fe20000000000 */
[----:B------:R-:W-:Y:S01]  /*03f0*/  UVIRTCOUNT.DEALLOC.SMPOOL 0x80 ;  /* 0x000000800000784c */ /* 0x000fe20000000000 */
[----:B------:R-:W-:-:S09]  /*0400*/  ULEA UR5, UR4, UR5, 0x18 ;  /* 0x0000000504057291 */ /* 0x000fd2000f8ec0ff */
[----:B------:R3:W-:Y:S03]  /*0410*/  @P0 STS.U8 [UR5], R2 ;  /* 0x00000002ff000988 */ /* 0x0007e60008000005 */
.L_x_5:
[----:B------:R-:W3:Y:S01]  /*0420*/  S2UR UR4, SR_CTAID.Z ;  /* 0x00000000000479c3 */ /* 0x000ee20000002700 */
[----:B------:R-:W5:Y:S01]  /*0430*/  LDCU UR5, c[0x0][0x370] ;  /* 0x00006e00ff0577ac */ /* 0x000f620008000800 */
[----:B------:R-:W-:Y:S01]  /*0440*/  ISETP.GE.U32.AND P0, PT, R68, 0x20, PT ;  /* 0x000000204400780c */ /* 0x000fe20003f06070 */
[----:B----4-:R-:W-:Y:S01]  /*0450*/  VIADD R5, R10, 0xffffffff ;  /* 0xffffffff0a057836 */ /* 0x010fe20000000000 */
[C---:B------:R-:W-:Y:S01]  /*0460*/  ISETP.NE.U32.AND P3, PT, R68.reuse, RZ, PT ;  /* 0x000000ff4400720c */ /* 0x040fe20003f65070 */
[----:B------:R-:W3:Y:S01]  /*0470*/  LDCU UR6, c[0x0][0x374] ;  /* 0x00006e80ff0677ac */ /* 0x000ee20008000800 */
[----:B------:R-:W-:Y:S01]  /*0480*/  LEA R4, R68, UR8, 0x2 ;  /* 0x0000000844047c11 */ /* 0x000fe2000f8e10ff */
[----:B------:R-:W-:Y:S01]  /*0490*/  BSSY.RECONVERGENT B0, `(.L_x_6) ;  /* 0x0000015000007945 */ /* 0x000fe20003800200 */
[----:B------:R-:W5:Y:S01]  /*04a0*/  S2UR UR7, SR_CTAID.X ;  /* 0x00000000000779c3 */ /* 0x000f620000002500 */
[----:B------:R-:W4:Y:S01]  /*04b0*/  LDCU.64 UR20, c[0x0][0x3c0] ;  /* 0x00007800ff1477ac */ /* 0x000f220008000a00 */
[----:B--2---:R-:W-:-:S05]  /*04c0*/  R2UR UR23, R3 ;  /* 0x00000000031772ca */ /* 0x004fca00000e0000 */
[----:B------:R2:W-:Y:S01]  /*04d0*/  @!P0 STS [R4], RZ ;  /* 0x000000ff04008388 */ /* 0x0005e20000000800 */
[----:B------:R-:W1:Y:S01]  /*04e0*/  LDC R6, c[0x0][0x398] ;  /* 0x0000e600ff067b82 */ /* 0x000e620000000800 */
[----:B------:R-:W-:Y:S02]  /*04f0*/  NOP ;  /* 0x0000000000007918 */ /* 0x000fe40000000000 */
[----:B------:R2:W-:Y:S01]  /*0500*/  @!P3 STS [UR8+0x20], R5 ;  /* 0x00002005ff00b988 */ /* 0x0005e20008000808 */
[----:B---3-5:R-:W-:-:S04]  /*0510*/  UIMAD UR4, UR4, UR6, UR9 ;  /* 0x00000006040472a4 */ /* 0x028fc8000f8e0209 */
[----:B------:R-:W-:-:S04]  /*0520*/  UIMAD UR4, UR4, UR5, UR7 ;  /* 0x00000005040472a4 */ /* 0x000fc8000f8e0207 */
[----:B------:R-:W-:-:S04]  /*0530*/  UIMAD UR4, UR4, 0x180, URZ ;  /* 0x00000180040478a4 */ /* 0x000fc8000f8e02ff */
[----:B----4-:R-:W-:Y:S01]  /*0540*/  UIADD3 UR24, UP0, UPT, UR4, UR20, URZ ;  /* 0x0000001404187290 */ /* 0x010fe2000ff1e0ff */
[----:B-1----:R-:W-:-:S03]  /*0550*/  VIADD R6, R6, 0xffffffff ;  /* 0xffffffff06067836 */ /* 0x002fc60000000000 */
[----:B------:R-:W-:Y:S01]  /*0560*/  ULEA.HI.X.SX32 UR25, UR4, UR21, 0x1, UP0 ;  /* 0x0000001504197291 */ /* 0x000fe200080f0eff */
[----:B--2---:R-:W-:Y:S11]  /*0570*/  @P3 BRA `(.L_x_7) ;  /* 0x0000000000183947 */ /* 0x004ff60003800000 */
[----:B------:R-:W1:Y:S01]  /*0580*/  LDS R2, [UR8+0x8] ;  /* 0x00000808ff027984 */ /* 0x000e620008000800 */
[----:B------:R-:W2:Y:S01]  /*0590*/  LDC.64 R8, c[0x0][0x380] ;  /* 0x0000e000ff087b82 */ /* 0x000ea20000000a00 */
[----:B------:R-:W-:Y:S02]  /*05a0*/  IMAD.MOV.U32 R3, RZ, RZ, 0x70 ;  /* 0x00000070ff037424 */ /* 0x000fe400078e00ff */
[----:B--2---:R2:W-:Y:S03]  /*05b0*/  STS.64 [UR8], R8 ;  /* 0x00000008ff007988 */ /* 0x0045e60008000a08 */
[----:B-1----:R-:W-:-:S05]  /*05c0*/  LOP3.LUT R2, R2, 0x10, R3, 0xd8, !PT ;  /* 0x0000001002027812 */ /* 0x002fca00078ed803 */
[----:B------:R2:W-:Y:S02]  /*05d0*/  STS [UR8+0x8], R2 ;  /* 0x00000802ff007988 */ /* 0x0005e40008000808 */
.L_x_7:
[----:B------:R-:W-:Y:S05]  /*05e0*/  BSYNC.RECONVERGENT B0 ;  /* 0x0000000000007941 */ /* 0x000fea0003800200 */
.L_x_6:
[----:B------:R-:W-:Y:S04]  /*05f0*/  BSSY.RECONVERGENT B0, `(.L_x_8) ;  /* 0x000000a000007945 */ /* 0x000fe80003800200 */
[----:B------:R-:W-:Y:S05]  /*0600*/  @P3 BRA `(.L_x_9) ;  /* 0x0000000000203947 */ /* 0x000fea0003800000 */
[----:B--2---:R-:W1:Y:S01]  /*0610*/  LDS R2, [UR8+0x34] ;  /* 0x00003408ff027984 */ /* 0x004e620008000800 */
[----:B------:R-:W-:Y:S02]  /*0620*/  IMAD.MOV.U32 R3, RZ, RZ, 0x1f000000 ;  /* 0x1f000000ff037424 */ /* 0x000fe400078e00ff */
[----:B------:R-:W-:Y:S01]  /*0630*/  @!P3 IMAD.MOV.U32 R7, RZ, RZ, 0x7f ;  /* 0x0000007fff07b424 */ /* 0x000fe200078e00ff */
[----:B------:R-:W2:Y:S02]  /*0640*/  @!P3 LDS R8, [UR8+0x38] ;  /* 0x00003808ff08b984 */ /* 0x000ea40008000800 */
[----:B-1----:R-:W-:Y:S02]  /*0650*/  LOP3.LUT R2, R2, 0xff000000, R3, 0xb8, !PT ;  /* 0xff00000002027812 */ /* 0x002fe400078eb803 */
[----:B--2---:R-:W-:-:S03]  /*0660*/  @!P3 LOP3.LUT R3, R8, 0xff, R7, 0xb8, !PT ;  /* 0x000000ff0803b812 */ /* 0x004fc600078eb807 */
[----:B------:R1:W-:Y:S04]  /*0670*/  STS [UR8+0x34], R2 ;  /* 0x00003402ff007988 */ /* 0x0003e80008000808 */
[----:B------:R1:W-:Y:S02]  /*0680*/  @!P3 STS [UR8+0x38], R3 ;  /* 0x00003803ff00b988 */ /* 0x0003e40008000808 */
.L_x_9:
[----:B------:R-:W-:Y:S05]  /*0690*/  BSYNC.RECONVERGENT B0 ;  /* 0x0000000000007941 */ /* 0x000fea0003800200 */
.L_x_8:
[----:B------:R-:W-:Y:S04]  /*06a0*/  BSSY.RECONVERGENT B0, `(.L_x_10) ;  /* 0x000000a000007945 */ /* 0x000fe80003800200 */
[----:B------:R-:W-:Y:S05]  /*06b0*/  @P3 BRA `(.L_x_11) ;  /* 0x0000000000203947 */ /* 0x000fea0003800000 */
[----:B-12---:R-:W1:Y:S01]  /*06c0*/  LDS R2, [UR8+0x1c] ;  /* 0x00001c08ff027984 */ /* 0x006e620008000800 */
[----:B------:R-:W2:Y:S03]  /*06d0*/  LDC.64 R8, c[0x0][0x3a8] ;  /* 0x0000ea00ff087b82 */ /* 0x000ea60000000a00 */
[----:B------:R3:W-:Y:S01]  /*06e0*/  STS [UR8+0x24], R6 ;  /* 0x00002406ff007988 */ /* 0x0007e20008000808 */
[--C-:B--2---:R-:W-:Y:S02]  /*06f0*/  SHF.R.U32.HI R7, RZ, 0x4, R9.reuse ;  /* 0x00000004ff077819 */ /* 0x104fe40000011609 */
[----:B------:R-:W-:-:S05]  /*0700*/  SHF.R.U64 R3, R8, 0x4, R9 ;  /* 0x0000000408037819 */ /* 0x000fca0000001209 */
[----:B------:R3:W-:Y:S01]  /*0710*/  STS [UR8+0xc], R3 ;  /* 0x00000c03ff007988 */ /* 0x0007e20008000808 */
[----:B-1----:R-:W-:-:S05]  /*0720*/  LOP3.LUT R2, R2, 0xf, R7, 0xb8, !PT ;  /* 0x0000000f02027812 */ /* 0x002fca00078eb807 */
[----:B------:R3:W-:Y:S02]  /*0730*/  STS [UR8+0x1c], R2 ;  /* 0x00001c02ff007988 */ /* 0x0007e40008000808 */
.L_x_11:
[----:B------:R-:W-:Y:S05]  /*0740*/  BSYNC.RECONVERGENT B0 ;  /* 0x0000000000007941 */ /* 0x000fea0003800200 */
.L_x_10:
[----:B------:R-:W-:Y:S04]  /*0750*/  BSSY.RECONVERGENT B1, `(.L_x_12) ;  /* 0x000001d000017945 */ /* 0x000fe80003800200 */
[----:B------:R-:W-:Y:S04]  /*0760*/  BSSY.RELIABLE B0, `(.L_x_13) ;  /* 0x0000018000007945 */ /* 0x000fe80003800100 */
[----:B------:R-:W-:Y:S05]  /*0770*/  @P3 BRA `(.L_x_14) ;  /* 0x00000000001c3947 */ /* 0x000fea0003800000 */
[----:B-123--:R-:W1:Y:S02]  /*0780*/  LDS R2, [UR8+0x34] ;  /* 0x00003408ff027984 */ /* 0x00ee640008000800 */
[----:B-1----:R-:W-:-:S05]  /*0790*/  LOP3.LUT R2, R2, 0x7, RZ, 0xb8, !PT ;  /* 0x0000000702027812 */ /* 0x002fca00078eb8ff */
[----:B------:R1:W-:Y:S01]  /*07a0*/  STS [UR8+0x34], R2 ;  /* 0x00003402ff007988 */ /* 0x0003e20008000808 */
[----:B------:R-:W-:Y:S05]  /*07b0*/  @P3 BRA `(.L_x_15) ;  /* 0x00000000001c3947 */ /* 0x000fea0003800000 */
[----:B-1----:R-:W1:Y:S02]  /*07c0*/  LDS R2, [UR8+0x34] ;  /* 0x00003408ff027984 */ /* 0x002e640008000800 */
[----:B-1----:R-:W-:-:S05]  /*07d0*/  LOP3.LUT R2, R2, 0x38, RZ, 0xb8, !PT ;  /* 0x0000003802027812 */ /* 0x002fca00078eb8ff */
[----:B------:R4:W-:Y:S02]  /*07e0*/  STS [UR8+0x34], R2 ;  /* 0x00003402ff007988 */ /* 0x0009e40008000808 */
.L_x_14:
[----:B------:R-:W-:Y:S05]  /*07f0*/  @P3 BRA `(.L_x_16) ;  /* 0x00000000001c3947 */ /* 0x000fea0003800000 */
[----:B-1234-:R-:W1:Y:S02]  /*0800*/  LDS R2, [UR8+0x8] ;  /* 0x00000808ff027984 */ /* 0x01ee640008000800 */
[----:B-1----:R-:W-:-:S05]  /*0810*/  LOP3.LUT R2, R2, 0x780, RZ, 0xb8, !PT ;  /* 0x0000078002027812 */ /* 0x002fca00078eb8ff */
[----:B------:R2:W-:Y:S02]  /*0820*/  STS [UR8+0x8], R2 ;  /* 0x00000802ff007988 */ /* 0x0005e40008000808 */
.L_x_15:
[----:B------:R-:W-:Y:S05]  /*0830*/  @P3 BRA `(.L_x_17) ;  /* 0x0000000000283947 */ /* 0x000fea0003800000 */
[----:B-12---:R-:W1:Y:S02]  /*0840*/  LDS R2, [UR8+0x8] ;  /* 0x00000808ff027984 */ /* 0x006e640008000800 */
[----:B-1----:R-:W-:-:S05]  /*0850*/  LOP3.LUT R2, R2, 0x1800, RZ, 0xb8, !PT ;  /* 0x0000180002027812 */ /* 0x002fca00078eb8ff */
[----:B------:R5:W-:Y:S02]  /*0860*/  STS [UR8+0x8], R2 ;  /* 0x00000802ff007988 */ /* 0x000be40008000808 */
.L_x_16:
[----:B------:R-:W-:Y:S05]  /*0870*/  @P3 BREAK.RELIABLE B0 ;  /* 0x0000000000003942 */ /* 0x000fea0003800100 */
[----:B------:R-:W-:Y:S05]  /*0880*/  @P3 BRA `(.L_x_18) ;  /* 0x0000000000243947 */ /* 0x000fea0003800000 */
[----:B-1-3--:R-:W1:Y:S01]  /*0890*/  LDS R3, [UR8+0x8] ;  /* 0x00000808ff037984 */ /* 0x00ae620008000800 */
[----:B--2-45:R-:W-:-:S05]  /*08a0*/  IMAD.MOV.U32 R2, RZ, RZ, 0x6000 ;  /* 0x00006000ff027424 */ /* 0x034fca00078e00ff */
[----:B-1----:R-:W-:-:S04]  /*08b0*/  LOP3.LUT R2, R3, 0x2000, R2, 0xd8, !PT ;  /* 0x0000200003027812 */ /* 0x002fc800078ed802 */
[----:B------:R-:W-:-:S05]  /*08c0*/  LOP3.LUT R2, R2, 0x400000, RZ, 0xb8, !PT ;  /* 0x0040000002027812 */ /* 0x000fca00078eb8ff */
[----:B------:R3:W-:Y:S02]  /*08d0*/  STS [UR8+0x8], R2 ;  /* 0x00000802ff007988 */ /* 0x0007e40008000808 */
.L_x_17:
[----:B------:R-:W-:Y:S05]  /*08e0*/  BSYNC.RELIABLE B0 ;  /* 0x0000000000007941 */ /* 0x000fea0003800100 */
.L_x_13:
[----:B-123--:R-:W1:Y:S02]  /*08f0*/  @!P3 LDS R2, [UR8+0x8] ;  /* 0x00000808ff02b984 */ /* 0x00ee640008000800 */
[----:B-1----:R-:W-:-:S05]  /*0900*/  @!P3 LOP3.LUT R2, R2, 0x8000, RZ, 0xb8, !PT ;  /* 0x000080000202b812 */ /* 0x002fca00078eb8ff */
[----:B------:R1:W-:Y:S02]  /*0910*/  @!P3 STS [UR8+0x8], R2 ;  /* 0x00000802ff00b988 */ /* 0x0003e40008000808 */
.L_x_18:
[----:B------:R-:W-:Y:S05]  /*0920*/  BSYNC.RECONVERGENT B1 ;  /* 0x0000000000017941 */ /* 0x000fea0003800200 */
.L_x_12:
[----:B------:R-:W-:Y:S05]  /*0930*/  WARPSYNC.ALL ;  /* 0x0000000000007948 */ /* 0x000fea0003800000 */
[----:B------:R-:W-:Y:S01]  /*0940*/  NOP ;  /* 0x0000000000007918 */ /* 0x000fe20000000000 */
[----:B------:R-:W-:Y:S05]  /*0950*/  @P0 BRA `(.L_x_19) ;  /* 0x0000000000300947 */ /* 0x000fea0003800000 */
[----:B-12345:R-:W1:Y:S01]  /*0960*/  S2R R2, SR_LANEID ;  /* 0x0000000000027919 */ /* 0x03ee620000000000 */
[----:B------:R-:W-:Y:S05]  /*0970*/  WARPSYNC.ALL ;  /* 0x0000000000007948 */ /* 0x000fea0003800000 */
[----:B------:R-:W-:Y:S01]  /*0980*/  NOP ;  /* 0x0000000000007918 */ /* 0x000fe20000000000 */
[----:B-1----:R-:W-:-:S05]  /*0990*/  IMAD.SHL.U32 R7, R2, 0x4, RZ ;  /* 0x0000000402077824 */ /* 0x002fca00078e00ff */
[----:B------:R-:W1:Y:S01]  /*09a0*/  LDS R9, [R7+UR8] ;  /* 0x0000000807097984 */ /* 0x000e620008000800 */
[----:B------:R-:W-:-:S05]  /*09b0*/  IADD3 R2, P1, PT, R7, UR24, RZ ;  /* 0x0000001807027c10 */ /* 0x000fca000ff3e0ff */
[----:B------:R-:W-:-:S05]  /*09c0*/  IMAD.X R3, RZ, RZ, UR25, P1 ;  /* 0x00000019ff037e24 */ /* 0x000fca00088e06ff */
[----:B-1----:R1:W2:Y:S01]  /*09d0*/  ATOMG.E.EXCH.STRONG.GPU PT, RZ, [R2], R9 ;  /* 0x0000000902ff73a8 */ /* 0x0022a200041ee100 */
[----:B------:R-:W-:-:S04]  /*09e0*/  DEPBAR {5,4,3,2,1,0} ;  /* 0x0000003f0000791a */ /* 0x000fc80000000000 */
[----:B------:R-:W3:Y:S02]  /*09f0*/  CCTL.E.C.LDCU.IV.DEEP [UR24] ;  /* 0x0000000018007540 */ /* 0x000ee40009c08000 */
[----:B---3--:R1:W-:Y:S01]  /*0a00*/  UTMACCTL.IV [UR24] ;  /* 0x00000000180079b9 */ /* 0x0083e20008000000 */
[----:B------:R-:W-:Y:S01]  /*0a10*/  NOP ;  /* 0x0000000000007918 */ /* 0x000fe20000000000 */
.L_x_19:
[----:B------:R-:W-:Y:S05]  /*0a20*/  @P0 BRA `(.L_x_20) ;  /* 0x00000000000c0947 */ /* 0x000fea0003800000 */
[----:B------:R0:W-:Y:S01]  /*0a30*/  UTMACMDFLUSH ;  /* 0x00000000000079b7 */ /* 0x0001e20000000000 */
[----:B------:R-:W-:Y:S05]  /*0a40*/  @P0 BRA `(.L_x_20) ;  /* 0x0000000000040947 */ /* 0x000fea0003800000 */
[----:B------:R-:W-:-:S04]  /*0a50*/  DEPBAR.LE SB0, 0x0 ;  /* 0x000080000000791a */ /* 0x000fc80000000000 */
.L_x_20:
[----:B------:R-:W-:Y:S05]  /*0a60*/  WARPSYNC.ALL ;  /* 0x0000000000007948 */ /* 0x000fea0003800000 */
[----:B------:R-:W-:Y:S01]  /*0a70*/  NOP ;  /* 0x0000000000007918 */ /* 0x000fe20000000000 */
[----:B--2---:R-:W-:Y:S06]  /*0a80*/  BAR.SYNC.DEFER_BLOCKING 0x0 ;  /* 0x0000000000007b1d */ /* 0x004fec0000010000 */
[----:B------:R-:W-:Y:S02]  /*0a90*/  BSSY.RECONVERGENT B1, `(.L_x_21) ;  /* 0x000000b000017945 */ /* 0x000fe40003800200 */
[----:B------:R-:W-:Y:S06]  /*0aa0*/  BAR.SYNC.DEFER_BLOCKING 0x0 ;  /* 0x0000000000007b1d */ /* 0x000fec0000010000 */
[----:B------:R2:W-:Y:S01]  /*0ab0*/  @!P0 STS [R4], RZ ;  /* 0x000000ff04008388 */ /* 0x0005e20000000800 */
[----:B------:R-:W-:Y:S01]  /*0ac0*/  NOP ;  /* 0x0000000000007918 */ /* 0x000fe20000000000 */
[----:B------:R-:W-:Y:S05]  /*0ad0*/  @P3 BRA `(.L_x_22) ;  /* 0x0000000000183947 */ /* 0x000fea0003800000 */
[----:B-1-345:R-:W1:Y:S01]  /*0ae0*/  LDS R2, [UR8+0x8] ;  /* 0x00000808ff027984 */ /* 0x03ae620008000800 */
[----:B------:R-:W3:Y:S01]  /*0af0*/  LDC.64 R8, c[0x0][0x388] ;  /* 0x0000e200ff087b82 */ /* 0x000ee20000000a00 */
[----:B------:R-:W-:Y:S02]  /*0b00*/  IMAD.MOV.U32 R3, RZ, RZ, 0x70 ;  /* 0x00000070ff037424 */ /* 0x000fe400078e00ff */
[----:B---3--:R3:W-:Y:S03]  /*0b10*/  STS.64 [UR8], R8 ;  /* 0x00000008ff007988 */ /* 0x0087e60008000a08 */
[----:B-1----:R-:W-:-:S05]  /*0b20*/  LOP3.LUT R2, R2, 0x10, R3, 0xd8, !PT ;  /* 0x0000001002027812 */ /* 0x002fca00078ed803 */
[----:B------:R3:W-:Y:S02]  /*0b30*/  STS [UR8+0x8], R2 ;  /* 0x00000802ff007988 */ /* 0x0007e40008000808 */
.L_x_22:
[----:B-1----:R-:W-:Y:S05]  /*0b40*/  BSYNC.RECONVERGENT B1 ;  /* 0x0000000000017941 */ /* 0x002fea0003800200 */
.L_x_21:
[----:B------:R-:W-:Y:S04]  /*0b50*/  BSSY.RECONVERGENT B2, `(.L_x_23) ;  /* 0x000000f000027945 */ /* 0x000fe80003800200 */
[----:B------:R-:W-:Y:S04]  /*0b60*/  BSSY.RELIABLE B1, `(.L_x_24) ;  /* 0x000000c000017945 */ /* 0x000fe80003800100 */
[----:B------:R-:W-:Y:S05]  /*0b70*/  @P3 BRA `(.L_x_25) ;  /* 0x0000000000283947 */ /* 0x000fea0003800000 */
[----:B---345:R-:W1:Y:S01]  /*0b80*/  LDS R2, [UR8+0x34] ;  /* 0x00003408ff027984 */ /* 0x038e620008000800 */
[----:B------:R-:W-:Y:S01]  /*0b90*/  IMAD.MOV.U32 R3, RZ, RZ, 0x1f000000 ;  /* 0x1f000000ff037424 */ /* 0x000fe200078e00ff */
[----:B------:R-:W-:Y:S05]  /*0ba0*/  @P3 BREAK.RELIABLE B1 ;  /* 0x0000000000013942 */ /* 0x000fea0003800100 */
[----:B-1----:R-:W-:-:S05]  /*0bb0*/  LOP3.LUT R2, R2, 0xff000000, R3, 0xb8, !PT ;  /* 0xff00000002027812 */ /* 0x002fca00078eb803 */
[----:B------:R1:W-:Y:S01]  /*0bc0*/  STS [UR8+0x34], R2 ;  /* 0x00003402ff007988 */ /* 0x0003e20008000808 */
[----:B------:R-:W-:Y:S05]  /*0bd0*/  @P3 BRA `(.L_x_26) ;  /* 0x0000000000183947 */ /* 0x000fea0003800000 */
[----:B-1----:R-:W1:Y:S01]  /*0be0*/  LDS R2, [UR8+0x38] ;  /* 0x00003808ff027984 */ /* 0x002e620008000800 */
[----:B------:R-:W-:-:S05]  /*0bf0*/  IMAD.MOV.U32 R3, RZ, RZ, 0x7f ;  /* 0x0000007fff037424 */ /* 0x000fca00078e00ff */
[----:B-1----:R-:W-:-:S05]  /*0c00*/  LOP3.LUT R2, R2, 0xff, R3, 0xb8, !PT ;  /* 0x000000ff02027812 */ /* 0x002fca00078eb803 */
[----:B------:R1:W-:Y:S02]  /*0c10*/  STS [UR8+0x38], R2 ;  /* 0x00003802ff007988 */ /* 0x0003e40008000808 */
.L_x_25:
[----:B------:R-:W-:Y:S05]  /*0c20*/  BSYNC.RELIABLE B1 ;  /* 0x0000000000017941 */ /* 0x000fea0003800100 */
.L_x_24:
[----:B------:R1:W-:Y:S02]  /*0c30*/  @!P3 STS [UR8+0x20], R5 ;  /* 0x00002005ff00b988 */ /* 0x0003e40008000808 */
.L_x_26:
[----:B------:R-:W-:Y:S05]  /*0c40*/  BSYNC.RECONVERGENT B2 ;  /* 0x0000000000027941 */ /* 0x000fea0003800200 */
.L_x_23:
[----:B------:R-:W-:Y:S05]  /*0c50*/  WARPSYNC.ALL ;  /* 0x0000000000007948 */ /* 0x000fea0003800000 */
[----:B------:R-:W-:Y:S01]  /*0c60*/  NOP ;  /* 0x0000000000007918 */ /* 0x000fe20000000000 */
[----:B-1----:R-:W1:Y:S01]  /*0c70*/  LDC R5, c[0x0][0x39c] ;  /* 0x0000e700ff057b82 */ /* 0x002e620000000800 */
[----:B------:R-:W-:Y:S01]  /*0c80*/  BSSY.RECONVERGENT B2, `(.L_x_27) ;  /* 0x000000b000027945 */ /* 0x000fe20003800200 */
[----:B-1----:R-:W-:-:S03]  /*0c90*/  VIADD R5, R5, 0xffffffff ;  /* 0xffffffff05057836 */ /* 0x002fc60000000000 */
[----:B------:R-:W-:Y:S05]  /*0ca0*/  @P3 BRA `(.L_x_28) ;  /* 0x0000000000203947 */ /* 0x000fea0003800000 */
[----:B---345:R-:W1:Y:S01]  /*0cb0*/  LDS R2, [UR8+0x1c] ;  /* 0x00001c08ff027984 */ /* 0x038e620008000800 */
[----:B------:R-:W3:Y:S03]  /*0cc0*/  LDC.64 R8, c[0x0][0x3b0] ;  /* 0x0000ec00ff087b82 */ /* 0x000ee60000000a00 */
[----:B------:R4:W-:Y:S01]  /*0cd0*/  STS [UR8+0x24], R5 ;  /* 0x00002405ff007988 */ /* 0x0009e20008000808 */
[--C-:B---3--:R-:W-:Y:S02]  /*0ce0*/  SHF.R.U32.HI R7, RZ, 0x4, R9.reuse ;  /* 0x00000004ff077819 */ /* 0x108fe40000011609 */
[----:B------:R-:W-:-:S05]  /*0cf0*/  SHF.R.U64 R3, R8, 0x4, R9 ;  /* 0x0000000408037819 */ /* 0x000fca0000001209 */
[----:B------:R4:W-:Y:S01]  /*0d00*/  STS [UR8+0xc], R3 ;  /* 0x00000c03ff007988 */ /* 0x0009e20008000808 */
[----:B-1----:R-:W-:-:S05]  /*0d10*/  LOP3.LUT R2, R2, 0xf, R7, 0xb8, !PT ;  /* 0x0000000f02027812 */ /* 0x002fca00078eb807 */
[----:B------:R4:W-:Y:S02]  /*0d20*/  STS [UR8+0x1c], R2 ;  /* 0x00001c02ff007988 */ /* 0x0009e40008000808 */
.L_x_28:
[----:B------:R-:W-:Y:S05]  /*0d30*/  BSYNC.RECONVERGENT B2 ;  /* 0x0000000000027941 */ /* 0x000fea0003800200 */
.L_x_27:
[----:B------:R-:W-:Y:S04]  /*0d40*/  BSSY.RECONVERGENT B3, `(.L_x_29) ;  /* 0x000001d000037945 */ /* 0x000fe80003800200 */
[----:B------:R-:W-:Y:S04]  /*0d50*/  BSSY.RELIABLE B2, `(.L_x_30) ;  /* 0x0000018000027945 */ /* 0x000fe80003800100 */
[----:B------:R-:W-:Y:S05]  /*0d60*/  @P3 BRA `(.L_x_31) ;  /* 0x00000000001c3947 */ /* 0x000fea0003800000 */
[----:B---345:R-:W1:Y:S02]  /*0d70*/  LDS R2, [UR8+0x34] ;  /* 0x00003408ff027984 */ /* 0x038e640008000800 */
[----:B-1----:R-:W-:-:S05]  /*0d80*/  LOP3.LUT R2, R2, 0x7, RZ, 0xb8, !PT ;  /* 0x0000000702027812 */ /* 0x002fca00078eb8ff */
[----:B------:R1:W-:Y:S01]  /*0d90*/  STS [UR8+0x34], R2 ;  /* 0x00003402ff007988 */ /* 0x0003e20008000808 */
[----:B------:R-:W-:Y:S05]  /*0da0*/  @P3 BRA `(.L_x_32) ;  /* 0x00000000001c3947 */ /* 0x000fea0003800000 */
[----:B-1----:R-:W1:Y:S02]  /*0db0*/  LDS R2, [UR8+0x34] ;  /* 0x00003408ff027984 */ /* 0x002e640008000800 */
[----:B-1----:R-:W-:-:S05]  /*0dc0*/  LOP3.LUT R2, R2, 0x38, RZ, 0xb8, !PT ;  /* 0x0000003802027812 */ /* 0x002fca00078eb8ff */
[----:B------:R1:W-:Y:S02]  /*0dd0*/  STS [UR8+0x34], R2 ;  /* 0x00003402ff007988 */ /* 0x0003e40008000808 */
.L_x_31:
[----:B------:R-:W-:Y:S05]  /*0de0*/  @P3 BRA `(.L_x_33) ;  /* 0x00000000001c3947 */ /* 0x000fea0003800000 */
[----:B-1-345:R-:W1:Y:S02]  /*0df0*/  LDS R2, [UR8+0x8] ;  /* 0x00000808ff027984 */ /* 0x03ae640008000800 */
[----:B-1----:R-:W-:-:S05]  /*0e00*/  LOP3.LUT R2, R2, 0x780, RZ, 0xb8, !PT ;  /* 0x0000078002027812 */ /* 0x002fca00078eb8ff */
[----:B------:R3:W-:Y:S02]  /*0e10*/  STS [UR8+0x8], R2 ;  /* 0x00000802ff007988 */ /* 0x0007e40008000808 */
.L_x_32:
[----:B------:R-:W-:Y:S05]  /*0e20*/  @P3 BRA `(.L_x_34) ;  /* 0x0000000000283947 */ /* 0x000fea0003800000 */
[----:B-1-3--:R-:W1:Y:S02]  /*0e30*/  LDS R2, [UR8+0x8] ;  /* 0x00000808ff027984 */ /* 0x00ae640008000800 */
[----:B-1----:R-:W-:-:S05]  /*0e40*/  LOP3.LUT R2, R2, 0x1800, RZ, 0xb8, !PT ;  /* 0x0000180002027812 */ /* 0x002fca00078eb8ff */
[----:B------:R1:W-:Y:S02]  /*0e50*/  STS [UR8+0x8], R2 ;  /* 0x00000802ff007988 */ /* 0x0003e40008000808 */
.L_x_33:
[----:B------:R-:W-:Y:S05]  /*0e60*/  @P3 BREAK.RELIABLE B2 ;  /* 0x0000000000023942 */ /* 0x000fea0003800100 */
[----:B------:R-:W-:Y:S05]  /*0e70*/  @P3 BRA `(.L_x_35) ;  /* 0x0000000000243947 */ /* 0x000fea0003800000 */
[----:B-1-345:R-:W1:Y:S01]  /*0e80*/  LDS R2, [UR8+0x8] ;  /* 0x00000808ff027984 */ /* 0x03ae620008000800 */
[----:B------:R-:W-:-:S05]  /*0e90*/  IMAD.MOV.U32 R3, RZ, RZ, 0x6000 ;  /* 0x00006000ff037424 */ /* 0x000fca00078e00ff */
[----:B-1----:R-:W-:-:S04]  /*0ea0*/  LOP3.LUT R2, R2, 0x2000, R3, 0xd8, !PT ;  /* 0x0000200002027812 */ /* 0x002fc800078ed803 */
[----:B------:R-:W-:-:S05]  /*0eb0*/  LOP3.LUT R2, R2, 0x400000, RZ, 0xb8, !PT ;  /* 0x0040000002027812 */ /* 0x000fca00078eb8ff */
[----:B------:R4:W-:Y:S02]  /*0ec0*/  STS [UR8+0x8], R2 ;  /* 0x00000802ff007988 */ /* 0x0009e40008000808 */
.L_x_34:
[----:B------:R-:W-:Y:S05]  /*0ed0*/  BSYNC.RELIABLE B2 ;  /* 0x0000000000027941 */ /* 0x000fea0003800100 */
.L_x_30:
[----:B-1-34-:R-:W1:Y:S02]  /*0ee0*/  @!P3 LDS R2, [UR8+0x8] ;  /* 0x00000808ff02b984 */ /* 0x01ae640008000800 */
[----:B-1----:R-:W-:-:S05]  /*0ef0*/  @!P3 LOP3.LUT R2, R2, 0x8000, RZ, 0xb8, !PT ;  /* 0x000080000202b812 */ /* 0x002fca00078eb8ff */
[----:B------:R1:W-:Y:S02]  /*0f00*/  @!P3 STS [UR8+0x8], R2 ;  /* 0x00000802ff00b988 */ /* 0x0003e40008000808 */
.L_x_35:
[----:B------:R-:W-:Y:S05]  /*0f10*/  BSYNC.RECONVERGENT B3 ;  /* 0x0000000000037941 */ /* 0x000fea0003800200 */
.L_x_29:
[----:B------:R-:W-:Y:S05]  /*0f20*/  WARPSYNC.ALL ;  /* 0x0000000000007948 */ /* 0x000fea0003800000 */
[----:B------:R-:W-:Y:S01]  /*0f30*/  NOP ;  /* 0x0000000000007918 */ /* 0x000fe20000000000 */
[----:B------:R-:W-:-:S04]  /*0f40*/  UIADD3 UR5, UPT, UPT, UR4, 0x80, URZ ;  /* 0x0000008004057890 */ /* 0x000fc8000fffe0ff */
[----:B------:R-:W-:-:S04]  /*0f50*/  UIADD3 UR26, UP0, UPT, UR5, UR20, URZ ;  /* 0x00000014051a7290 */ /* 0x000fc8000ff1e0ff */
[----:B------:R-:W-:Y:S01]  /*0f60*/  ULEA.HI.X.SX32 UR27, UR5, UR21, 0x1, UP0 ;  /* 0x00000015051b7291 */ /* 0x000fe200080f0eff */
[----:B------:R-:W-:Y:S11]  /*0f70*/  @P0 BRA `(.L_x_36) ;  /* 0x0000000000300947 */ /* 0x000ff60003800000 */
[----:B-1-345:R-:W1:Y:S01]  /*0f80*/  S2R R2, SR_LANEID ;  /* 0x0000000000027919 */ /* 0x03ae620000000000 */
[----:B------:R-:W-:Y:S05]  /*0f90*/  WARPSYNC.ALL ;  /* 0x0000000000007948 */ /* 0x000fea0003800000 */
[----:B------:R-:W-:Y:S01]  /*0fa0*/  NOP ;  /* 0x0000000000007918 */ /* 0x000fe20000000000 */
[----:B-1----:R-:W-:-:S05]  /*0fb0*/  IMAD.SHL.U32 R8, R2, 0x4, RZ ;  /* 0x0000000402087824 */ /* 0x002fca00078e00ff */
[----:B------:R-:W1:Y:S01]  /*0fc0*/  LDS R7, [R8+UR8] ;  /* 0x0000000808077984 */ /* 0x000e620008000800 */
[----:B------:R-:W-:-:S05]  /*0fd0*/  IADD3 R2, P1, PT, R8, UR26, RZ ;  /* 0x0000001a08027c10 */ /* 0x000fca000ff3e0ff */
[----:B------:R-:W-:-:S05]  /*0fe0*/  IMAD.X R3, RZ, RZ, UR27, P1 ;  /* 0x0000001bff037e24 */ /* 0x000fca00088e06ff */
[----:B-1----:R1:W3:Y:S01]  /*0ff0*/  ATOMG.E.EXCH.STRONG.GPU PT, RZ, [R2], R7 ;  /* 0x0000000702ff73a8 */ /* 0x0022e200041ee100 */
[----:B------:R-:W-:-:S04]  /*1000*/  DEPBAR {5,4,3,2,1,0} ;  /* 0x0000003f0000791a */ /* 0x000fc80000000000 */
[----:B------:R-:W4:Y:S02]  /*1010*/  CCTL.E.C.LDCU.IV.DEEP [UR26] ;  /* 0x000000001a007540 */ /* 0x000f240009c08000 */
[----:B----4-:R1:W-:Y:S01]  /*1020*/  UTMACCTL.IV [UR26] ;  /* 0x000000001a0079b9 */ /* 0x0103e20008000000 */
[----:B------:R-:W-:Y:S01]  /*1030*/  NOP ;  /* 0x0000000000007918 */ /* 0x000fe20000000000 */
.L_x_36:
[----:B------:R-:W-:Y:S05]  /*1040*/  @P0 BRA `(.L_x_37) ;  /* 0x00000000000c0947 */ /* 0x000fea0003800000 */
[----:B------:R0:W-:Y:S01]  /*1050*/  UTMACMDFLUSH ;  /* 0x00000000000079b7 */ /* 0x0001e20000000000 */
[----:B------:R-:W-:Y:S05]  /*1060*/  @P0 BRA `(.L_x_37) ;  /* 0x0000000000040947 */ /* 0x000fea0003800000 */
[----:B------:R-:W-:-:S04]  /*1070*/  DEPBAR.LE SB0, 0x0 ;  /* 0x000080000000791a */ /* 0x000fc80000000000 */
.L_x_37:
[----:B------:R-:W-:Y:S05]  /*1080*/  WARPSYNC.ALL ;  /* 0x0000000000007948 */ /* 0x000fea0003800000 */
[----:B------:R-:W-:Y:S01]  /*1090*/  NOP ;  /* 0x0000000000007918 */ /* 0x000fe20000000000 */
[----:B---3--:R-:W-:Y:S06]  /*10a0*/  BAR.SYNC.DEFER_BLOCKING 0x0 ;  /* 0x0000000000007b1d */ /* 0x008fec0000010000 */
[----:B------:R-:W-:Y:S02]  /*10b0*/  BSSY.RECONVERGENT B3, `(.L_x_38) ;  /* 0x000000b000037945 */ /* 0x000fe40003800200 */
[----:B------:R-:W-:Y:S06]  /*10c0*/  BAR.SYNC.DEFER_BLOCKING 0x0 ;  /* 0x0000000000007b1d */ /* 0x000fec0000010000 */
[----:B------:R3:W-:Y:S01]  /*10d0*/  @!P0 STS [R4], RZ ;  /* 0x000000ff04008388 */ /* 0x0007e20000000800 */
[----:B------:R-:W-:Y:S01]  /*10e0*/  NOP ;  /* 0x0000000000007918 */ /* 0x000fe20000000000 */
[----:B------:R-:W-:Y:S05]  /*10f0*/  @P3 BRA `(.L_x_39) ;  /* 0x0000000000183947 */ /* 0x000fea0003800000 */
[----:B-1--45:R-:W1:Y:S01]  /*1100*/  LDS R2, [UR8+0x8] ;  /* 0x00000808ff027984 */ /* 0x032e620008000800 */
[----:B------:R-:W4:Y:S01]  /*1110*/  LDC.64 R8, c[0x0][0x390] ;  /* 0x0000e400ff087b82 */ /* 0x000f220000000a00 */
[----:B------:R-:W-:Y:S02]  /*1120*/  IMAD.MOV.U32 R3, RZ, RZ, 0x70 ;  /* 0x00000070ff037424 */ /* 0x000fe400078e00ff */
[----:B----4-:R4:W-:Y:S03]  /*1130*/  STS.64 [UR8], R8 ;  /* 0x00000008ff007988 */ /* 0x0109e60008000a08 */
[----:B-1----:R-:W-:-:S05]  /*1140*/  LOP3.LUT R2, R2, 0x10, R3, 0xd8, !PT ;  /* 0x0000001002027812 */ /* 0x002fca00078ed803 */
[----:B------:R4:W-:Y:S02]  /*1150*/  STS [UR8+0x8], R2 ;  /* 0x00000802ff007988 */ /* 0x0009e40008000808 */
.L_x_39:
[----:B-1----:R-:W-:Y:S05]  /*1160*/  BSYNC.RECONVERGENT B3 ;  /* 0x0000000000037941 */ /* 0x002fea0003800200 */
.L_x_38:
[----:B------:R-:W-:Y:S04]  /*1170*/  BSSY.RECONVERGENT B4, `(.L_x_40) ;  /* 0x0000033000047945 */ /* 0x000fe80003800200 */
[----:B------:R-:W-:Y:S04]  /*1180*/  BSSY.RELIABLE B3, `(.L_x_41) ;  /* 0x000002e000037945 */ /* 0x000fe80003800100 */
[----:B------:R-:W-:Y:S05]  /*1190*/  @P3 BRA `(.L_x_42) ;  /* 0x0000000000243947 */ /* 0x000fea0003800000 */
[----:B----45:R-:W1:Y:S01]  /*11a0*/  LDS R2, [UR8+0x34] ;  /* 0x00003408ff027984 */ /* 0x030e620008000800 */
[----:B------:R-:W-:-:S05]  /*11b0*/  IMAD.MOV.U32 R3, RZ, RZ, 0x7f000000 ;  /* 0x7f000000ff037424 */ /* 0x000fca00078e00ff */
[----:B-1----:R-:W-:-:S05]  /*11c0*/  LOP3.LUT R2, R2, 0xff000000, R3, 0xb8, !PT ;  /* 0xff00000002027812 */ /* 0x002fca00078eb803 */
[----:B------:R1:W-:Y:S01]  /*11d0*/  STS [UR8+0x34], R2 ;  /* 0x00003402ff007988 */ /* 0x0003e20008000808 */
[----:B------:R-:W-:Y:S05]  /*11e0*/  @P3 BRA `(.L_x_43) ;  /* 0x0000000000183947 */ /* 0x000fea0003800000 */
[----:B-1----:R-:W1:Y:S01]  /*11f0*/  LDS R2, [UR8+0x38] ;  /* 0x00003808ff027984 */ /* 0x002e620008000800 */
[----:B------:R-:W-:-:S05]  /*1200*/  IMAD.MOV.U32 R3, RZ, RZ, 0x7f ;  /* 0x0000007fff037424 */ /* 0x000fca00078e00ff */
[----:B-1----:R-:W-:-:S05]  /*1210*/  LOP3.LUT R2, R2, 0xff, R3, 0xb8, !PT ;  /* 0x000000ff02027812 */ /* 0x002fca00078eb803 */
[----:B------:R1:W-:Y:S02]  /*1220*/  STS [UR8+0x38], R2 ;  /* 0x00003802ff007988 */ /* 0x0003e40008000808 */
.L_x_42:
[----:B------:R-:W-:Y:S05]  /*1230*/  @P3 BRA `(.L_x_44) ;  /* 0x00000000000c3947 */ /* 0x000fea0003800000 */
[----:B------:R1:W-:Y:S02]  /*1240*/  STS [UR8+0x20], R5 ;  /* 0x00002005ff007988 */ /* 0x0003e40008000808 */
.L_x_43:
[----:B------:R-:W-:Y:S05]  /*1250*/  @P3 BRA `(.L_x_45) ;  /* 0x0000000000243947 */ /* 0x000fea0003800000 */
[----:B------:R1:W-:Y:S02]  /*1260*/  STS [UR8+0x24], R6 ;  /* 0x00002406ff007988 */ /* 0x0003e40008000808 */
.L_x_44:
[----:B------:R-:W-:Y:S05]  /*1270*/  @P3 BRA `(.L_x_46) ;  /* 0x00000000002c3947 */ /* 0x000fea0003800000 */
[----:B-1--45:R-:W1:Y:S01]  /*1280*/  LDS R2, [UR8+0x1c] ;  /* 0x00001c08ff027984 */ /* 0x032e620008000800 */
[----:B------:R-:W4:Y:S02]  /*1290*/  LDC.64 R6, c[0x0][0x3b8] ;  /* 0x0000ee00ff067b82 */ /* 0x000f240000000a00 */
[--C-:B----4-:R-:W-:Y:S02]  /*12a0*/  SHF.R.U32.HI R5, RZ, 0x4, R7.reuse ;  /* 0x00000004ff057819 */ /* 0x110fe40000011607 */
[----:B------:R-:W-:-:S05]  /*12b0*/  SHF.R.U64 R3, R6, 0x4, R7 ;  /* 0x0000000406037819 */ /* 0x000fca0000001207 */
[----:B------:R4:W-:Y:S01]  /*12c0*/  STS [UR8+0xc], R3 ;  /* 0x00000c03ff007988 */ /* 0x0009e20008000808 */
[----:B-1----:R-:W-:-:S05]  /*12d0*/  LOP3.LUT R2, R2, 0xf, R5, 0xb8, !PT ;  /* 0x0000000f02027812 */ /* 0x002fca00078eb805 */
[----:B------:R4:W-:Y:S02]  /*12e0*/  STS [UR8+0x1c], R2 ;  /* 0x00001c02ff007988 */ /* 0x0009e40008000808 */
.L_x_45:
[----:B------:R-:W-:Y:S05]  /*12f0*/  @P3 BRA `(.L_x_47) ;  /* 0x00000000001c3947 */ /* 0x000fea0003800000 */
[----:B-1--45:R-:W1:Y:S02]  /*1300*/  LDS R2, [UR8+0x34] ;  /* 0x00003408ff027984 */ /* 0x032e640008000800 */
[----:B-1----:R-:W-:-:S05]  /*1310*/  LOP3.LUT R2, R2, 0x7, RZ, 0xb8, !PT ;  /* 0x0000000702027812 */ /* 0x002fca00078eb8ff */
[----:B------:R1:W-:Y:S02]  /*1320*/  STS [UR8+0x34], R2 ;  /* 0x00003402ff007988 */ /* 0x0003e40008000808 */
.L_x_46:
[----:B------:R-:W-:Y:S05]  /*1330*/  @P3 BRA `(.L_x_48) ;  /* 0x00000000001c3947 */ /* 0x000fea0003800000 */
[----:B-1--45:R-:W1:Y:S02]  /*1340*/  LDS R2, [UR8+0x34] ;  /* 0x00003408ff027984 */ /* 0x032e640008000800 */
[----:B-1----:R-:W-:-:S05]  /*1350*/  LOP3.LUT R2, R2, 0x38, RZ, 0xb8, !PT ;  /* 0x0000003802027812 */ /* 0x002fca00078eb8ff */
[----:B------:R1:W-:Y:S02]  /*1360*/  STS [UR8+0x34], R2 ;  /* 0x00003402ff007988 */ /* 0x0003e40008000808 */
.L_x_47:
[----:B------:R-:W-:Y:S05]  /*1370*/  @P3 BRA `(.L_x_49) ;  /* 0x00000000001c3947 */ /* 0x000fea0003800000 */
[----:B-1--45:R-:W1:Y:S02]  /*1380*/  LDS R2, [UR8+0x8] ;  /* 0x00000808ff027984 */ /* 0x032e640008000800 */
[----:B-1----:R-:W-:-:S05]  /*1390*/  LOP3.LUT R2, R2, 0x780, RZ, 0xb8, !PT ;  /* 0x0000078002027812 */ /* 0x002fca00078eb8ff */
[----:B------:R1:W-:Y:S02]  /*13a0*/  STS [UR8+0x8], R2 ;  /* 0x00000802ff007988 */ /* 0x0003e40008000808 */
.L_x_48:
[----:B------:R-:W-:Y:S05]  /*13b0*/  @P3 BRA `(.L_x_50) ;  /* 0x0000000000283947 */ /* 0x000fea0003800000 */
[----:B-1--45:R-:W1:Y:S02]  /*13c0*/  LDS R2, [UR8+0x8] ;  /* 0x00000808ff027984 */ /* 0x032e640008000800 */
[----:B-1----:R-:W-:-:S05]  /*13d0*/  LOP3.LUT R2, R2, 0x1800, RZ, 0xb8, !PT ;  /* 0x0000180002027812 */ /* 0x002fca00078eb8ff */
[----:B------:R1:W-:Y:S02]  /*13e0*/  STS [UR8+0x8], R2 ;  /* 0x00000802ff007988 */ /* 0x0003e40008000808 */
.L_x_49:
[----:B------:R-:W-:Y:S05]  /*13f0*/  @P3 BREAK.RELIABLE B3 ;  /* 0x0000000000033942 */ /* 0x000fea0003800100 */
[----:B------:R-:W-:Y:S05]  /*1400*/  @P3 BRA `(.L_x_51) ;  /* 0x0000000000243947 */ /* 0x000fea0003800000 */
[----:B-1--45:R-:W1:Y:S01]  /*1410*/  LDS R2, [UR8+0x8] ;  /* 0x00000808ff027984 */ /* 0x032e620008000800 */
[----:B------:R-:W-:-:S05]  /*1420*/  IMAD.MOV.U32 R3, RZ, RZ, 0x6000 ;  /* 0x00006000ff037424 */ /* 0x000fca00078e00ff */
[----:B-1----:R-:W-:-:S04]  /*1430*/  LOP3.LUT R2, R2, 0x6000, R3, 0xd8, !PT ;  /* 0x0000600002027812 */ /* 0x002fc800078ed803 */
[----:B------:R-:W-:-:S05]  /*1440*/  LOP3.LUT R2, R2, 0x400000, RZ, 0xb8, !PT ;  /* 0x0040000002027812 */ /* 0x000fca00078eb8ff */
[----:B------:R1:W-:Y:S02]  /*1450*/  STS [UR8+0x8], R2 ;  /* 0x00000802ff007988 */ /* 0x0003e40008000808 */
.L_x_50:
[----:B------:R-:W-:Y:S05]  /*1460*/  BSYNC.RELIABLE B3 ;  /* 0x0000000000037941 */ /* 0x000fea0003800100 */
.L_x_41:
[----:B-1--45:R-:W1:Y:S02]  /*1470*/  @!P3 LDS R2, [UR8+0x8] ;  /* 0x00000808ff02b984 */ /* 0x032e640008000800 */
[----:B-1----:R-:W-:-:S05]  /*1480*/  @!P3 LOP3.LUT R2, R2, 0x8000, RZ, 0xb8, !PT ;  /* 0x000080000202b812 */ /* 0x002fca00078eb8ff */
[----:B------:R1:W-:Y:S02]  /*1490*/  @!P3 STS [UR8+0x8], R2 ;  /* 0x00000802ff00b988 */ /* 0x0003e40008000808 */
.L_x_51:
[----:B------:R-:W-:Y:S05]  /*14a0*/  BSYNC.RECONVERGENT B4 ;  /* 0x0000000000047941 */ /* 0x000fea0003800200 */
.L_x_40:
[----:B------:R-:W-:Y:S05]  /*14b0*/  WARPSYNC.ALL ;  /* 0x0000000000007948 */ /* 0x000fea0003800000 */
[----:B------:R-:W-:Y:S01]  /*14c0*/  NOP ;  /* 0x0000000000007918 */ /* 0x000fe20000000000 */
[----:B------:R-:W-:-:S04]  /*14d0*/  UIADD3 UR4, UPT, UPT, UR4, 0x100, URZ ;  /* 0x0000010004047890 */ /* 0x000fc8000fffe0ff */
[----:B------:R-:W-:-:S04]  /*14e0*/  UIADD3 UR20, UP0, UPT, UR4, UR20, URZ ;  /* 0x0000001404147290 */ /* 0x000fc8000ff1e0ff */
[----:B------:R-:W-:Y:S01]  /*14f0*/  ULEA.HI.X.SX32 UR21, UR4, UR21, 0x1, UP0 ;  /* 0x0000001504157291 */ /* 0x000fe200080f0eff */
[----:B------:R-:W-:Y:S11]  /*1500*/  @P0 BRA `(.L_x_52) ;  /* 0x0000000000300947 */ /* 0x000ff60003800000 */
[----:B-1--45:R-:W1:Y:S01]  /*1510*/  S2R R2, SR_LANEID ;  /* 0x0000000000027919 */ /* 0x032e620000000000 */
[----:B------:R-:W-:Y:S05]  /*1520*/  WARPSYNC.ALL ;  /* 0x0000000000007948 */ /* 0x000fea0003800000 */
[----:B------:R-:W-:Y:S01]  /*1530*/  NOP ;  /* 0x0000000000007918 */ /* 0x000fe20000000000 */
[----:B-123--:R-:W-:-:S05]  /*1540*/  IMAD.SHL.U32 R4, R2, 0x4, RZ ;  /* 0x0000000402047824 */ /* 0x00efca00078e00ff */
        /* <DEDUP_REMOVED lines=8> */
.L_x_52:
[----:B------:R-:W-:Y:S05]  /*15d0*/  @P0 BRA `(.L_x_53) ;  /* 0x00000000000c0947 */ /* 0x000fea0003800000 */
[----:B------:R0:W-:Y:S01]  /*15e0*/  UTMACMDFLUSH ;  /* 0x00000000000079b7 */ /* 0x0001e20000000000 */
[----:B------:R-:W-:Y:S05]  /*15f0*/  @P0 BRA `(.L_x_53) ;  /* 0x0000000000040947 */ /* 0x000fea0003800000 */
[----:B------:R-:W-:-:S04]  /*1600*/  DEPBAR.LE SB0, 0x0 ;  /* 0x000080000000791a */ /* 0x000fc80000000000 */
.L_x_53:
[----:B------:R-:W-:Y:S05]  /*1610*/  WARPSYNC.ALL ;  /* 0x0000000000007948 */ /* 0x000fea0003800000 */
[----:B------:R-:W-:Y:S01]  /*1620*/  NOP ;  /* 0x0000000000007918 */ /* 0x000fe20000000000 */
[----:B--2---:R-:W-:Y:S01]  /*1630*/  BAR.SYNC.DEFER_BLOCKING 0x0 ;  /* 0x0000000000007b1d */ /* 0x004fe20000010000 */
[----:B-1--45:R-:W-:Y:S01]  /*1640*/  SHF.R.U32.HI R2, RZ, 0x5, R0 ;  /* 0x00000005ff027819 */ /* 0x032fe20000011600 */
[----:B------:R-:W-:Y:S01]  /*1650*/  UIADD3 UR12, UPT, UPT, UR8, 0x4010, URZ ;  /* 0x00004010080c7890 */ /* 0x000fe2000fffe0ff */
[----:B------:R-:W-:Y:S01]  /*1660*/  ISETP.GE.AND P0, PT, R10, 0x1, PT ;  /* 0x000000010a00780c */ /* 0x000fe20003f06270 */
[----:B------:R-:W-:Y:S01]  /*1670*/  USHF.L.U32 UR15, UR7, 0x7, URZ ;  /* 0x00000007070f7899 */ /* 0x000fe200080006ff */
[----:B------:R-:W-:Y:S01]  /*1680*/  R2UR UR22, R2 ;  /* 0x00000000021672ca */ /* 0x000fe200000e0000 */
[----:B------:R-:W-:Y:S01]  /*1690*/  VOTEU.ALL UP0, P3 ;  /* 0x0000000000ff7886 */ /* 0x000fe20001800000 */
[----:B------:R-:W-:Y:S01]  /*16a0*/  UMOV UR4, 0x1 ;  /* 0x0000000100047882 */ /* 0x000fe20000000000 */
[----:B------:R-:W-:Y:S01]  /*16b0*/  VOTEU.ALL UP1, P3 ;  /* 0x0000000000ff7886 */ /* 0x000fe20001820000 */
[----:B------:R-:W-:Y:S01]  /*16c0*/  USHF.L.U32 UR19, UR9, 0x7, URZ ;  /* 0x0000000709137899 */ /* 0x000fe200080006ff */
[----:B------:R-:W-:Y:S01]  /*16d0*/  BSSY.RECONVERGENT B4, `(.L_x_54) ;  /* 0x0000018000047945 */ /* 0x000fe20003800200 */
[----:B------:R-:W-:-:S04]  /*16e0*/  @!UP0 UIADD3 UR10, UPT, UPT, -UR4, 0x100000, URZ ;  /* 0x00100000040a8890 */ /* 0x000fc8000fffe1ff */
[----:B------:R-:W-:Y:S02]  /*16f0*/  @!UP0 USHF.L.U32 UR11, UR10, 0xb, URZ ;  /* 0x0000000b0a0b8899 */ /* 0x000fe400080006ff */
[----:B------:R-:W-:Y:S02]  /*1700*/  @!UP0 USHF.L.U32 UR10, UR10, 0x1, URZ ;  /* 0x000000010a0a8899 */ /* 0x000fe400080006ff */
[----:B------:R-:W-:-:S04]  /*1710*/  @!UP0 UIADD3 UR4, UPT, UPT, -UR4, 0x100000, URZ ;  /* 0x0010000004048890 */ /* 0x000fc8000fffe1ff */
[----:B------:R-:W-:Y:S02]  /*1720*/  @!UP0 USHF.L.U32 UR5, UR4, 0xb, URZ ;  /* 0x0000000b04058899 */ /* 0x000fe400080006ff */
[----:B------:R-:W-:Y:S01]  /*1730*/  @!UP0 USHF.L.U32 UR4, UR4, 0x1, URZ ;  /* 0x0000000104048899 */ /* 0x000fe200080006ff */
[----:B------:R-:W-:Y:S01]  /*1740*/  VOTEU.ALL UP0, P3 ;  /* 0x0000000000ff7886 */ /* 0x000fe20001800000 */
[----:B------:R-:W1:Y:S04]  /*1750*/  FENCE.VIEW.ASYNC.S ;  /* 0x00000000000073c6 */ /* 0x000e680000000000 */
[----:B-1----:R1:W2:Y:S06]  /*1760*/  @!UP0 SYNCS.EXCH.64 URZ, [UR8+0x4000], UR10 ;  /* 0x0040000a08ff85b2 */ /* 0x0022ac0008000100 */
[----:B------:R1:W2:Y:S02]  /*1770*/  @!UP1 SYNCS.EXCH.64 URZ, [UR8+0x4010], UR4 ;  /* 0x0040100408ff95b2 */ /* 0x0002a40008000100 */
[----:B--2---:R-:W-:Y:S06]  /*1780*/  BAR.SYNC.DEFER_BLOCKING 0x0 ;  /* 0x0000000000007b1d */ /* 0x004fec0000010000 */
[----:B------:R-:W-:Y:S05]  /*1790*/  @P3 BRA `(.L_x_55) ;  /* 0x00000000002c3947 */ /* 0x000fea0003800000 */
[----:B-1----:R-:W-:Y:S02]  /*17a0*/  UMOV UR4, 0x1 ;  /* 0x0000000100047882 */ /* 0x002fe40000000000 */
[----:B------:R-:W-:-:S04]  /*17b0*/  UIADD3 UR10, UPT, UPT, -UR4, 0x100000, URZ ;  /* 0x00100000040a7890 */ /* 0x000fc8000fffe1ff */
[----:B------:R-:W-:Y:S02]  /*17c0*/  USHF.L.U32 UR11, UR10, 0xb, URZ ;  /* 0x0000000b0a0b7899 */ /* 0x000fe400080006ff */
[----:B------:R-:W-:Y:S02]  /*17d0*/  USHF.L.U32 UR10, UR10, 0x1, URZ ;  /* 0x000000010a0a7899 */ /* 0x000fe400080006ff */
[----:B------:R-:W-:-:S04]  /*17e0*/  UIADD3 UR4, UPT, UPT, -UR4, 0x100000, URZ ;  /* 0x0010000004047890 */ /* 0x000fc8000fffe1ff */
[----:B------:R-:W-:Y:S02]  /*17f0*/  USHF.L.U32 UR5, UR4, 0xb, URZ ;  /* 0x0000000b04057899 */ /* 0x000fe400080006ff */
[----:B------:R-:W-:Y:S01]  /*1800*/  USHF.L.U32 UR4, UR4, 0x1, URZ ;  /* 0x0000000104047899 */ /* 0x000fe200080006ff */
[----:B------:R-:W1:Y:S03]  /*1810*/  FENCE.VIEW.ASYNC.S ;  /* 0x00000000000073c6 */ /* 0x000e660000000000 */
[----:B-1----:R2:W4:Y:S08]  /*1820*/  SYNCS.EXCH.64 URZ, [UR8+0x4008], UR10 ;  /* 0x0040080a08ff75b2 */ /* 0x0025300008000100 */
[----:B------:R2:W5:Y:S02]  /*1830*/  SYNCS.EXCH.64 URZ, [UR8+0x4018], UR4 ;  /* 0x0040180408ff75b2 */ /* 0x0005640008000100 */
[----:B--2---:R-:W-:Y:S01]  /*1840*/  NOP ;  /* 0x0000000000007918 */ /* 0x004fe20000000000 */
.L_x_55:
[----:B-1----:R-:W-:Y:S05]  /*1850*/  BSYNC.RECONVERGENT B4 ;  /* 0x0000000000047941 */ /* 0x002fea0003800200 */
.L_x_54:
[----:B------:R-:W-:Y:S05]  /*1860*/  @!P0 BRA `(.L_x_56) ;  /* 0x0000000400c88947 */ /* 0x000fea0003800000 */
[----:B----45:R-:W-:Y:S01]  /*1870*/  BAR.SYNC.DEFER_BLOCKING 0x0 ;  /* 0x0000000000007b1d */ /* 0x030fe20000010000 */
[----:B------:R-:W-:Y:S01]  /*1880*/  @!P3 IMAD.MOV.U32 R2, RZ, RZ, 0x2000 ;  /* 0x00002000ff02b424 */ /* 0x000fe200078e00ff */
[----:B------:R-:W-:Y:S02]  /*1890*/  ELECT P1, URZ, PT ;  /* 0x0000000000ff782f */ /* 0x000fe40003820000 */
[----:B------:R-:W-:Y:S02]  /*18a0*/  ELECT P0, URZ, PT ;  /* 0x0000000000ff782f */ /* 0x000fe40003800000 */
[C---:B------:R-:W-:Y:S01]  /*18b0*/  ISETP.LT.U32.AND P1, PT, R68.reuse, 0x20, P1 ;  /* 0x000000204400780c */ /* 0x040fe20000f21070 */
[----:B------:R-:W-:Y:S01]  /*18c0*/  UMOV UR11, UR15 ;  /* 0x0000000f000b7c82 */ /* 0x000fe20008000000 */
[----:B------:R-:W-:Y:S01]  /*18d0*/  ISETP.LT.U32.AND P0, PT, R68, 0x20, P0 ;  /* 0x000000204400780c */ /* 0x000fe20000701070 */
[----:B------:R-:W-:-:S10]  /*18e0*/  UIADD3 UR16, UPT, UPT, UR8, 0x2000, URZ ;  /* 0x0000200008107890 */ /* 0x000fd4000fffe0ff */
[----:B------:R-:W-:Y:S01]  /*18f0*/  VOTEU.ANY UP0, P1 ;  /* 0x0000000000ff7886 */ /* 0x000fe20000800100 */
[----:B------:R-:W-:Y:S01]  /*1900*/  VOTEU.ANY UP2, P1 ;  /* 0x0000000000ff7886 */ /* 0x000fe20000840100 */
[----:B------:R-:W-:Y:S01]  /*1910*/  VOTEU.ANY UP1, P0 ;  /* 0x0000000000ff7886 */ /* 0x000fe20000020100 */
[----:B------:R-:W-:Y:S01]  /*1920*/  VOTEU.ANY UP3, P0 ;  /* 0x0000000000ff7886 */ /* 0x000fe20000060100 */
[----:B------:R1:W-:Y:S01]  /*1930*/  @!P3 SYNCS.ARRIVE.TRANS64 RZ, [UR8+0x4000], R2 ;  /* 0x00400002ffffb9a7 */ /* 0x0003e20008000008 */
[----:B------:R2:W-:Y:S06]  /*1940*/  MEMBAR.ALL.CTA ;  /* 0x0000000000007992 */ /* 0x0005ec0000008000 */
[----:B--2---:R-:W2:Y:S01]  /*1950*/  FENCE.VIEW.ASYNC.S ;  /* 0x00000000000073c6 */ /* 0x004ea20000000000 */
[----:B------:R-:W-:Y:S01]  /*1960*/  @UP0 UIADD3 UR9, UPT, UPT, UR8, 0x4000, URZ ;  /* 0x0000400008090890 */ /* 0x000fe2000fffe0ff */
[----:B------:R-:W-:Y:S01]  /*1970*/  @UP0 UMOV UR10, URZ ;  /* 0x000000ff000a0c82 */ /* 0x000fe20008000000 */
[----:B------:R-:W-:Y:S01]  /*1980*/  @UP1 UIADD3 UR17, UPT, UPT, UR8, 0x4000, URZ ;  /* 0x0000400008111890 */ /* 0x000fe2000fffe0ff */
[----:B------:R-:W-:Y:S01]  /*1990*/  @UP1 UMOV UR18, URZ ;  /* 0x000000ff00121c82 */ /* 0x000fe20008000000 */
[----:B------:R-:W-:Y:S01]  /*19a0*/  UISETP.NE.U32.AND UP0, UPT, UR22, URZ, UPT ;  /* 0x000000ff1600728c */ /* 0x000fe2000bf05070 */
[----:B--2---:R-:W-:Y:S06]  /*19b0*/  BAR.SYNC.DEFER_BLOCKING 0x0 ;  /* 0x0000000000007b1d */ /* 0x004fec0000010000 */
[----:B------:R1:W-:Y:S02]  /*19c0*/  @UP2 UTMALDG.2D [UR8], [UR24] ;  /* 0x00000008180025b4 */ /* 0x0003e40008008000 */
[----:B------:R-:W-:Y:S06]  /*19d0*/  BAR.SYNC.DEFER_BLOCKING 0x0 ;  /* 0x0000000000007b1d */ /* 0x000fec0000010000 */
[----:B------:R1:W-:Y:S02]  /*19e0*/  @UP3 UTMALDG.2D [UR16], [UR26] ;  /* 0x000000101a0035b4 */ /* 0x0003e40008008000 */
[----:B------:R-:W-:Y:S06]  /*19f0*/  BAR.SYNC.DEFER_BLOCKING 0x0 ;  /* 0x0000000000007b1d */ /* 0x000fec0000010000 */
[----:B------:R-:W2:Y:S02]  /*1a00*/  SYNCS.PHASECHK.TRANS64.TRYWAIT P0, [UR8+0x4000], RZ ;  /* 0x004000ffff0075a7 */ /* 0x000ea40008001108 */
[----:B-12---:R-:W-:Y:S05]  /*1a10*/  @!P0 BRA `(.L_x_57) ;  /* 0x0000000c00408947 */ /* 0x006fea0003800000 */
.L_x_71:
[----:B------:R-:W-:Y:S05]  /*1a20*/  BRA.U UP0, `(.L_x_58) ;  /* 0x0000000100287547 */ /* 0x000fea000b800000 */
[----:B------:R-:W-:Y:S02]  /*1a30*/  USHF.R.U32.HI UR4, URZ, 0x4, UR8 ;  /* 0x00000004ff047899 */ /* 0x000fe40008011608 */
[----:B------:R-:W-:Y:S02]  /*1a40*/  USHF.R.U32.HI UR6, URZ, 0x4, UR16 ;  /* 0x00000004ff067899 */ /* 0x000fe40008011610 */
[----:B------:R-:W-:Y:S02]  /*1a50*/  USGXT.U32 UR4, UR4, 0xe ;  /* 0x0000000e0404789a */ /* 0x000fe40008000000 */
[----:B------:R-:W-:Y:S01]  /*1a60*/  USGXT.U32 UR6, UR6, 0xe ;  /* 0x0000000e0606789a */ /* 0x000fe20008000000 */
[----:B------:R-:W-:Y:S01]  /*1a70*/  UMOV UR10, 0x0 ;  /* 0x00000000000a7882 */ /* 0x000fe20000000000 */
[----:B------:R-:W-:Y:S01]  /*1a80*/  UMOV UR11, 0x8200010 ;  /* 0x08200010000b7882 */ /* 0x000fe20000000000 */
[----:B------:R-:W-:Y:S01]  /*1a90*/  UMOV UR5, 0xc0004010 ;  /* 0xc000401000057882 */ /* 0x000fe20000000000 */
[----:B------:R-:W-:-:S05]  /*1aa0*/  UMOV UR7, 0xc0004010 ;  /* 0xc000401000077882 */ /* 0x000fca0000000000 */
[----:B------:R1:W-:Y:S01]  /*1ab0*/  UTCQMMA gdesc[UR4], gdesc[UR6], tmem[UR23], tmem[UR10], idesc[UR11], !UPT ;  /* 0x00ff0a06040075ea */ /* 0x0003e2000f800317 */
[----:B------:R-:W-:Y:S02]  /*1ac0*/  NOP ;  /* 0x0000000000007918 */ /* 0x000fe40000000000 */
.L_x_58:
[----:B------:R-:W-:Y:S01]  /*1ad0*/  ELECT P0, URZ, PT ;  /* 0x0000000000ff782f */ /* 0x000fe20003800000 */
[----:B-1----:R-:W-:Y:S01]  /*1ae0*/  UMOV UR4, UR12 ;  /* 0x0000000c00047c82 */ /* 0x002fe20008000000 */
[----:B------:R-:W-:Y:S02]  /*1af0*/  UMOV UR5, URZ ;  /* 0x000000ff00057c82 */ /* 0x000fe40008000000 */
[----:B------:R-:W-:-:S13]  /*1b00*/  ISETP.LT.U32.AND P0, PT, R68, 0x20, P0 ;  /* 0x000000204400780c */ /* 0x000fda0000701070 */
[----:B------:R-:W-:Y:S01]  /*1b10*/  VOTEU.ANY UP0, P0 ;  /* 0x0000000000ff7886 */ /* 0x000fe20000000100 */
[----:B------:R-:W-:Y:S01]  /*1b20*/  VOTEU.ANY UP1, P0 ;  /* 0x0000000000ff7886 */ /* 0x000fe20000020100 */
[----:B------:R-:W-:-:S03]  /*1b30*/  ISETP.GE.U32.AND P0, PT, R10, 0x21, PT ;  /* 0x000000210a00780c */ /* 0x000fc60003f06070 */
[----:B------:R-:W-:Y:S02]  /*1b40*/  @UP0 UMOV UR4, UR4 ;  /* 0x0000000400040c82 */ /* 0x000fe40008000000 */
[----:B------:R1:W-:Y:S01]  /*1b50*/  @UP1 UTCBAR [UR4], URZ ;  /* 0x000000ff040013e9 */ /* 0x0003e200080000ff */
[----:B------:R-:W-:Y:S06]  /*1b60*/  BAR.SYNC.DEFER_BLOCKING 0x0 ;  /* 0x0000000000007b1d */ /* 0x000fec0000010000 */
[----:B------:R-:W2:Y:S02]  /*1b70*/  SYNCS.PHASECHK.TRANS64.TRYWAIT P1, [UR8+0x4010], RZ ;  /* 0x004010ffff0075a7 */ /* 0x000ea40008021108 */
[----:B-12---:R-:W-:Y:S05]  /*1b80*/  @!P1 BRA `(.L_x_59) ;  /* 0x0000000800f09947 */ /* 0x006fea0003800000 */
.L_x_72:
[----:B------:R-:W-:Y:S01]  /*1b90*/  UMOV UR4, URZ ;  /* 0x000000ff00047c82 */ /* 0x000fe20008000000 */
[----:B------:R-:W-:Y:S05]  /*1ba0*/  @!P0 BRA `(.L_x_56) ;  /* 0x0000000000f88947 */ /* 0x000fea0003800000 */
[----:B------:R-:W1:Y:S01]  /*1bb0*/  LDCU UR28, c[0x0][0x3a0] ;  /* 0x00007400ff1c77ac */ /* 0x000e620008000800 */
[----:B------:R-:W-:Y:S01]  /*1bc0*/  UMOV UR5, 0x1 ;  /* 0x0000000100057882 */ /* 0x000fe20000000000 */
[----:B------:R-:W-:-:S05]  /*1bd0*/  UMOV UR14, 0x20 ;  /* 0x00000020000e7882 */ /* 0x000fca0000000000 */
.L_x_63:
[----:B------:R-:W-:Y:S01]  /*1be0*/  BAR.SYNC.DEFER_BLOCKING 0x0 ;  /* 0x0000000000007b1d */ /* 0x000fe20000010000 */
[----:B------:R-:W-:Y:S01]  /*1bf0*/  ULEA UR9, UR5, UR8, 0x3 ;  /* 0x0000000805097291 */ /* 0x000fe2000f8e18ff */
[----:B------:R-:W-:Y:S01]  /*1c00*/  @!P3 IMAD.MOV.U32 R2, RZ, RZ, 0x2000 ;  /* 0x00002000ff02b424 */ /* 0x000fe200078e00ff */
[----:B------:R-:W-:Y:S01]  /*1c10*/  ELECT P1, URZ, PT ;  /* 0x0000000000ff782f */ /* 0x000fe20003820000 */
[----:B------:R-:W-:-:S03]  /*1c20*/  ULEA UR12, UR5, UR8, 0xc ;  /* 0x00000008050c7291 */ /* 0x000fc6000f8e60ff */
[----:B------:R-:W-:Y:S02]  /*1c30*/  ISETP.LT.U32.AND P1, PT, R68, 0x20, P1 ;  /* 0x000000204400780c */ /* 0x000fe40000f21070 */
[----:B------:R-:W-:Y:S01]  /*1c40*/  ELECT P0, URZ, PT ;  /* 0x0000000000ff782f */ /* 0x000fe20003800000 */
[----:B------:R-:W-:-:S03]  /*1c50*/  UIADD3 UR16, UPT, UPT, UR12, 0x2000, URZ ;  /* 0x000020000c107890 */ /* 0x000fc6000fffe0ff */
[----:B------:R-:W-:Y:S01]  /*1c60*/  ISETP.LT.U32.AND P0, PT, R68, 0x20, P0 ;  /* 0x000000204400780c */ /* 0x000fe20000701070 */
[----:B------:R-:W-:Y:S01]  /*1c70*/  UMOV UR18, UR14 ;  /* 0x0000000e00127c82 */ /* 0x000fe20008000000 */
[----:B------:R-:W-:-:S05]  /*1c80*/  USHF.L.U32 UR6, UR4, 0x1f, URZ ;  /* 0x0000001f04067899 */ /* 0x000fca00080006ff */
[----:B------:R-:W-:Y:S01]  /*1c90*/  VOTEU.ANY UP0, P1 ;  /* 0x0000000000ff7886 */ /* 0x000fe20000800100 */
[----:B------:R2:W-:Y:S01]  /*1ca0*/  @!P3 SYNCS.ARRIVE.TRANS64 RZ, [UR9+0x4000], R2 ;  /* 0x00400002ffffb9a7 */ /* 0x0005e20008000009 */
[----:B------:R4:W-:Y:S06]  /*1cb0*/  MEMBAR.ALL.CTA ;  /* 0x0000000000007992 */ /* 0x0009ec0000008000 */
[----:B----4-:R-:W4:Y:S01]  /*1cc0*/  FENCE.VIEW.ASYNC.S ;  /* 0x00000000000073c6 */ /* 0x010f220000000000 */
[----:B------:R-:W-:Y:S01]  /*1cd0*/  @UP0 UIADD3 UR13, UPT, UPT, UR9, 0x4000, URZ ;  /* 0x00004000090d0890 */ /* 0x000fe2000fffe0ff */
[----:B----4-:R-:W-:Y:S01]  /*1ce0*/  VOTEU.ANY UP0, P1 ;  /* 0x0000000000ff7886 */ /* 0x010fe20000800100 */
[----:B------:R-:W-:Y:S01]  /*1cf0*/  VOTEU.ANY UP1, P0 ;  /* 0x0000000000ff7886 */ /* 0x000fe20000020100 */
[----:B--2---:R-:W-:-:S04]  /*1d00*/  IMAD.U32 R2, RZ, RZ, UR6 ;  /* 0x00000006ff027e24 */ /* 0x004fc8000f8e00ff */
[----:B------:R-:W-:Y:S01]  /*1d10*/  @UP1 UIADD3 UR17, UPT, UPT, UR9, 0x4000, URZ ;  /* 0x0000400009111890 */ /* 0x000fe2000fffe0ff */
[----:B------:R-:W-:Y:S01]  /*1d20*/  VOTEU.ANY UP1, P0 ;  /* 0x0000000000ff7886 */ /* 0x000fe20000020100 */
[----:B------:R-:W-:Y:S06]  /*1d30*/  BAR.SYNC.DEFER_BLOCKING 0x0 ;  /* 0x0000000000007b1d */ /* 0x000fec0000010000 */
[----:B------:R2:W-:Y:S01]  /*1d40*/  @UP0 UTMALDG.2D [UR12], [UR24] ;  /* 0x0000000c180005b4 */ /* 0x0005e20008008000 */
[----:B------:R-:W-:Y:S01]  /*1d50*/  UISETP.NE.U32.AND UP0, UPT, UR22, URZ, UPT ;  /* 0x000000ff1600728c */ /* 0x000fe2000bf05070 */
[----:B------:R-:W-:Y:S06]  /*1d60*/  BAR.SYNC.DEFER_BLOCKING 0x0 ;  /* 0x0000000000007b1d */ /* 0x000fec0000010000 */
[----:B------:R2:W-:Y:S02]  /*1d70*/  @UP1 UTMALDG.2D [UR16], [UR26] ;  /* 0x000000101a0015b4 */ /* 0x0005e40008008000 */
[----:B------:R-:W-:Y:S06]  /*1d80*/  BAR.SYNC.DEFER_BLOCKING 0x0 ;  /* 0x0000000000007b1d */ /* 0x000fec0000010000 */
[----:B------:R-:W4:Y:S02]  /*1d90*/  SYNCS.PHASECHK.TRANS64.TRYWAIT P0, [UR9+0x4000], R2 ;  /* 0x00400002ff0075a7 */ /* 0x000f240008001109 */
[----:B--2-4-:R-:W-:Y:S05]  /*1da0*/  @!P0 BRA `(.L_x_60) ;  /* 0x0000000800748947 */ /* 0x014fea0003800000 */
.L_x_73:
        /* <DEDUP_REMOVED lines=9> */
[----:B------:R2:W-:Y:S01]  /*1e40*/  UTCQMMA gdesc[UR6], gdesc[UR10], tmem[UR23], tmem[UR12], idesc[UR13], UPT ;  /* 0x00ff0c0a060075ea */ /* 0x0005e2000b800317 */
[----:B------:R-:W-:Y:S02]  /*1e50*/  NOP ;  /* 0x0000000000007918 */ /* 0x000fe40000000000 */
.L_x_61:
[----:B------:R-:W-:Y:S01]  /*1e60*/  ELECT P0, URZ, PT ;  /* 0x0000000000ff782f */ /* 0x000fe20003800000 */
[----:B--2---:R-:W-:-:S03]  /*1e70*/  UIADD3 UR6, UPT, UPT, UR9, 0x4010, URZ ;  /* 0x0000401009067890 */ /* 0x004fc6000fffe0ff */
[----:B------:R-:W-:Y:S01]  /*1e80*/  ISETP.LT.U32.AND P0, PT, R68, 0x20, P0 ;  /* 0x000000204400780c */ /* 0x000fe20000701070 */
[----:B------:R-:W-:-:S12]  /*1e90*/  UMOV UR7, URZ ;  /* 0x000000ff00077c82 */ /* 0x000fd80008000000 */
[----:B------:R-:W-:Y:S01]  /*1ea0*/  VOTEU.ANY UP0, P0 ;  /* 0x0000000000ff7886 */ /* 0x000fe20000000100 */
[----:B------:R-:W-:-:S04]  /*1eb0*/  VOTEU.ANY UP1, P0 ;  /* 0x0000000000ff7886 */ /* 0x000fc80000020100 */
[----:B------:R-:W-:Y:S02]  /*1ec0*/  @UP0 UMOV UR6, UR6 ;  /* 0x0000000600060c82 */ /* 0x000fe40008000000 */
[----:B------:R2:W-:Y:S01]  /*1ed0*/  @UP1 UTCBAR [UR6], URZ ;  /* 0x000000ff060013e9 */ /* 0x0005e200080000ff */
[----:B------:R-:W-:Y:S06]  /*1ee0*/  BAR.SYNC.DEFER_BLOCKING 0x0 ;  /* 0x0000000000007b1d */ /* 0x000fec0000010000 */
[----:B------:R-:W4:Y:S02]  /*1ef0*/  SYNCS.PHASECHK.TRANS64.TRYWAIT P0, [UR9+0x4010], R2 ;  /* 0x00401002ff0075a7 */ /* 0x000f240008001109 */
[----:B--2-4-:R-:W-:Y:S05]  /*1f00*/  @!P0 BRA `(.L_x_62) ;  /* 0x0000000800288947 */ /* 0x014fea0003800000 */
.L_x_74:
[----:B------:R-:W-:Y:S02]  /*1f10*/  UIADD3 UR5, UPT, UPT, UR5, 0x1, URZ ;  /* 0x0000000105057890 */ /* 0x000fe4000fffe0ff */
[----:B------:R-:W-:Y:S02]  /*1f20*/  UIADD3 UR14, UPT, UPT, UR14, 0x20, URZ ;  /* 0x000000200e0e7890 */ /* 0x000fe4000fffe0ff */
[----:B------:R-:W-:-:S04]  /*1f30*/  UISETP.NE.U32.AND UP0, UPT, UR5, 0x2, UPT ;  /* 0x000000020500788c */ /* 0x000fc8000bf05070 */
[----:B------:R-:W-:Y:S02]  /*1f40*/  USEL UR6, URZ, 0x1, UP0 ;  /* 0x00000001ff067887 */ /* 0x000fe40008000000 */
[----:B------:R-:W-:Y:S02]  /*1f50*/  USEL UR5, UR5, URZ, UP0 ;  /* 0x000000ff05057287 */ /* 0x000fe40008000000 */
[----:B-1----:R-:W-:Y:S02]  /*1f60*/  UISETP.GE.AND UP0, UPT, UR14, UR28, UPT ;  /* 0x0000001c0e00728c */ /* 0x002fe4000bf06270 */
[----:B------:R-:W-:-:S07]  /*1f70*/  ULOP3.LUT UR4, UR4, UR6, URZ, 0x3c, !UPT ;  /* 0x0000000604047292 */ /* 0x000fce000f8e3cff */
[----:B------:R-:W-:Y:S05]  /*1f80*/  BRA.U !UP0, `(.L_x_63) ;  /* 0xfffffffd08147547 */ /* 0x000fea000b83ffff */
.L_x_56:
[----:B----45:R-:W-:Y:S06]  /*1f90*/  BAR.SYNC.DEFER_BLOCKING 0x0 ;  /* 0x0000000000007b1d */ /* 0x030fec0000010000 */
[----:B------:R-:W-:Y:S04]  /*1fa0*/  BSSY.RECONVERGENT B4, `(.L_x_64) ;  /* 0x0000004000047945 */ /* 0x000fe80003800200 */
[----:B------:R-:W-:Y:S05]  /*1fb0*/  @P3 BRA `(.L_x_65) ;  /* 0x0000000000083947 */ /* 0x000fea0003800000 */
[----:B------:R-:W1:Y:S02]  /*1fc0*/  SYNCS.CCTL.IV [UR8+0x4000] ;  /* 0x00400000ff0079b1 */ /* 0x000e640008000008 */
[----:B-1----:R-:W1:Y:S02]  /*1fd0*/  SYNCS.CCTL.IV [UR8+0x4010] ;  /* 0x00401000ff0079b1 */ /* 0x002e640008000008 */
.L_x_65:
[----:B------:R-:W-:Y:S05]  /*1fe0*/  BSYNC.RECONVERGENT B4 ;  /* 0x0000000000047941 */ /* 0x000fea0003800200 */
.L_x_64:
[----:B-1----:R-:W-:Y:S06]  /*1ff0*/  BAR.SYNC.DEFER_BLOCKING 0x0 ;  /* 0x0000000000007b1d */ /* 0x002fec0000010000 */
[----:B------:R-:W-:Y:S04]  /*2000*/  BSSY.RECONVERGENT B4, `(.L_x_66) ;  /* 0x0000004000047945 */ /* 0x000fe80003800200 */
[----:B------:R-:W-:Y:S05]  /*2010*/  @P3 BRA `(.L_x_67) ;  /* 0x0000000000083947 */ /* 0x000fea0003800000 */
[----:B------:R-:W1:Y:S02]  /*2020*/  SYNCS.CCTL.IV [UR8+0x4008] ;  /* 0x00400800ff0079b1 */ /* 0x000e640008000008 */
[----:B-1----:R-:W1:Y:S02]  /*2030*/  SYNCS.CCTL.IV [UR8+0x4018] ;  /* 0x00401800ff0079b1 */ /* 0x002e640008000008 */
.L_x_67:
[----:B------:R-:W-:Y:S05]  /*2040*/  BSYNC.RECONVERGENT B4 ;  /* 0x0000000000047941 */ /* 0x000fea0003800200 */
.L_x_66:
[----:B------:R-:W-:Y:S01]  /*2050*/  USHF.L.U32 UR4, UR22, 0x15, URZ ;  /* 0x0000001516047899 */ /* 0x000fe200080006ff */
[C---:B------:R-:W-:Y:S01]  /*2060*/  IMAD.SHL.U32 R2, R0.reuse, 0x10, RZ ;  /* 0x0000001000027824 */ /* 0x040fe200078e00ff */
[----:B------:R-:W-:Y:S01]  /*2070*/  USHF.L.U32 UR22, UR22, 0x4, URZ ;  /* 0x0000000416167899 */ /* 0x000fe200080006ff */
[----:B------:R-:W-:Y:S01]  /*2080*/  SHF.R.U32.HI R3, RZ, 0x1, R0 ;  /* 0x00000001ff037819 */ /* 0x000fe20000011600 */
[----:B------:R-:W-:Y:S01]  /*2090*/  ULOP3.LUT UR4, UR4, 0x600000, URZ, 0xc0, !UPT ;  /* 0x0060000004047892 */ /* 0x000fe2000f8ec0ff */
[----:B------:R-:W-:Y:S01]  /*20a0*/  IMAD.SHL.U32 R0, R0, 0x80, RZ ;  /* 0x0000008000007824 */ /* 0x000fe200078e00ff */
[----:B------:R-:W-:Y:S01]  /*20b0*/  ULOP3.LUT UR22, UR22, 0x40, URZ, 0xc0, !UPT ;  /* 0x0000004016167892 */ /* 0x000fe2000f8ec0ff */
[----:B------:R-:W-:Y:S02]  /*20c0*/  LOP3.LUT R2, R2, 0x70, RZ, 0xc0, !PT ;  /* 0x0000007002027812 */ /* 0x000fe400078ec0ff */
[----:B------:R-:W-:Y:S01]  /*20d0*/  ELECT P0, URZ, PT ;  /* 0x0000000000ff782f */ /* 0x000fe20003800000 */
[----:B------:R-:W-:Y:S01]  /*20e0*/  UIADD3 UR4, UPT, UPT, UR22, UR4, UR23 ;  /* 0x0000000416047290 */ /* 0x000fe2000fffe017 */
[----:B------:R-:W-:Y:S01]  /*20f0*/  LOP3.LUT R3, R2, 0x40, R3, 0x78, !PT ;  /* 0x0000004002037812 */ /* 0x000fe200078e7803 */
[----:B------:R-:W-:Y:S01]  /*2100*/  UMOV UR9, UR19 ;  /* 0x0000001300097c82 */ /* 0x000fe20008000000 */
[----:B------:R-:W-:Y:S01]  /*2110*/  ISETP.LT.U32.AND P0, PT, R68, 0x20, P0 ;  /* 0x000000204400780c */ /* 0x000fe20000701070 */
[----:B------:R-:W-:Y:S01]  /*2120*/  UMOV UR10, UR15 ;  /* 0x0000000f000a7c82 */ /* 0x000fe20008000000 */
[----:B------:R-:W-:-:S04]  /*2130*/  LOP3.LUT R0, R3, 0x3f80, R0, 0xf8, !PT ;  /* 0x00003f8003007812 */ /* 0x000fc800078ef800 */
[----:B---3--:R-:W2:Y:S01]  /*2140*/  LDTM.x64 R4, tmem[UR4] ;  /* 0x00000004000479ee */ /* 0x008ea20008340000 */
[C---:B------:R-:W-:Y:S01]  /*2150*/  LOP3.LUT R2, R0.reuse, 0x10, RZ, 0x3c, !PT ;  /* 0x0000001000027812 */ /* 0x040fe200078e3cff */
[----:B------:R-:W-:Y:S01]  /*2160*/  NOP ;  /* 0x0000000000007918 */ /* 0x000fe20000000000 */
[----:B------:R-:W-:-:S04]  /*2170*/  LOP3.LUT R3, R0, 0x20, RZ, 0x3c, !PT ;  /* 0x0000002000037812 */ /* 0x000fc800078e3cff */
[----:B--2---:R-:W-:Y:S01]  /*2180*/  VOTEU.ANY UP1, P0 ;  /* 0x0000000000ff7886 */ /* 0x004fe20000020100 */
[----:B------:R-:W-:Y:S01]  /*2190*/  VOTEU.ANY UP0, P0 ;  /* 0x0000000000ff7886 */ /* 0x000fe20000000100 */
[----:B------:R-:W-:Y:S02]  /*21a0*/  F2FP.SATFINITE.E4M3.F32.PACK_AB_MERGE_C R6, R7, R6, RZ ;  /* 0x000000060706723e */ /* 0x000fe400048070ff */
[----:B------:R-:W-:Y:S02]  /*21b0*/  F2FP.SATFINITE.E4M3.F32.PACK_AB_MERGE_C R10, R11, R10, RZ ;  /* 0x0000000a0b0a723e */ /* 0x000fe400048070ff */
[----:B------:R-:W-:Y:S02]  /*21c0*/  F2FP.SATFINITE.E4M3.F32.PACK_AB_MERGE_C R14, R15, R14, RZ ;  /* 0x0000000e0f0e723e */ /* 0x000fe400048070ff */
[----:B------:R-:W-:Y:S02]  /*21d0*/  F2FP.SATFINITE.E4M3.F32.PACK_AB_MERGE_C R7, R19, R18, RZ ;  /* 0x000000121307723e */ /* 0x000fe400048070ff */
[----:B------:R-:W-:-:S02]  /*21e0*/  F2FP.SATFINITE.E4M3.F32.PACK_AB_MERGE_C R22, R23, R22, RZ ;  /* 0x000000161716723e */ /* 0x000fc400048070ff */
[----:B------:R-:W-:Y:S02]  /*21f0*/  F2FP.SATFINITE.E4M3.F32.PACK_AB_MERGE_C R26, R27, R26, RZ ;  /* 0x0000001a1b1a723e */ /* 0x000fe400048070ff */
        /* <DEDUP_REMOVED lines=10> */
[----:B------:R-:W-:-:S02]  /*22a0*/  F2FP.SATFINITE.E4M3.F32.PACK_AB_MERGE_C R4, R5, R4, R6 ;  /* 0x000000040504723e */ /* 0x000fc40004807006 */
[----:B------:R-:W-:Y:S02]  /*22b0*/  F2FP.SATFINITE.E4M3.F32.PACK_AB_MERGE_C R5, R9, R8, R10 ;  /* 0x000000080905723e */ /* 0x000fe4000480700a */
[----:B------:R-:W-:Y:S02]  /*22c0*/  F2FP.SATFINITE.E4M3.F32.PACK_AB_MERGE_C R6, R13, R12, R14 ;  /* 0x0000000c0d06723e */ /* 0x000fe4000480700e */
[----:B------:R-:W-:Y:S02]  /*22d0*/  F2FP.SATFINITE.E4M3.F32.PACK_AB_MERGE_C R7, R17, R16, R7 ;  /* 0x000000101107723e */ /* 0x000fe40004807007 */
[----:B------:R-:W-:Y:S02]  /*22e0*/  F2FP.SATFINITE.E4M3.F32.PACK_AB_MERGE_C R20, R21, R20, R22 ;  /* 0x000000141514723e */ /* 0x000fe40004807016 */
[----:B------:R-:W-:Y:S01]  /*22f0*/  F2FP.SATFINITE.E4M3.F32.PACK_AB_MERGE_C R21, R25, R24, R26 ;  /* 0x000000181915723e */ /* 0x000fe2000480701a */
[----:B-1----:R1:W-:Y:S01]  /*2300*/  STS.128 [R0+UR8], R4 ;  /* 0x0000000400007988 */ /* 0x0023e20008000c08 */
[----:B------:R-:W-:-:S02]  /*2310*/  F2FP.SATFINITE.E4M3.F32.PACK_AB_MERGE_C R22, R29, R28, R30 ;  /* 0x0000001c1d16723e */ /* 0x000fc4000480701e */
[----:B------:R-:W-:Y:S02]  /*2320*/  F2FP.SATFINITE.E4M3.F32.PACK_AB_MERGE_C R23, R33, R32, R34 ;  /* 0x000000202117723e */ /* 0x000fe40004807022 */
[----:B------:R-:W-:Y:S02]  /*2330*/  F2FP.SATFINITE.E4M3.F32.PACK_AB_MERGE_C R36, R37, R36, R38 ;  /* 0x000000242524723e */ /* 0x000fe40004807026 */
[----:B------:R-:W-:Y:S01]  /*2340*/  F2FP.SATFINITE.E4M3.F32.PACK_AB_MERGE_C R37, R41, R40, R42 ;  /* 0x000000282925723e */ /* 0x000fe2000480702a */
[----:B------:R1:W-:Y:S01]  /*2350*/  STS.128 [R2+UR8], R20 ;  /* 0x0000001402007988 */ /* 0x0003e20008000c08 */
[----:B------:R-:W-:Y:S02]  /*2360*/  F2FP.SATFINITE.E4M3.F32.PACK_AB_MERGE_C R38, R45, R44, R46 ;  /* 0x0000002c2d26723e */ /* 0x000fe4000480702e */
[----:B------:R-:W-:Y:S02]  /*2370*/  F2FP.SATFINITE.E4M3.F32.PACK_AB_MERGE_C R39, R49, R48, R50 ;  /* 0x000000303127723e */ /* 0x000fe40004807032 */
[----:B------:R-:W-:-:S02]  /*2380*/  F2FP.SATFINITE.E4M3.F32.PACK_AB_MERGE_C R52, R53, R52, R54 ;  /* 0x000000343534723e */ /* 0x000fc40004807036 */
[----:B------:R-:W-:Y:S01]  /*2390*/  F2FP.SATFINITE.E4M3.F32.PACK_AB_MERGE_C R53, R57, R56, R58 ;  /* 0x000000383935723e */ /* 0x000fe2000480703a */
[----:B------:R1:W-:Y:S01]  /*23a0*/  STS.128 [R3+UR8], R36 ;  /* 0x0000002403007988 */ /* 0x0003e20008000c08 */
[----:B------:R-:W-:Y:S02]  /*23b0*/  F2FP.SATFINITE.E4M3.F32.PACK_AB_MERGE_C R54, R61, R60, R62 ;  /* 0x0000003c3d36723e */ /* 0x000fe4000480703e */
[----:B------:R-:W-:Y:S02]  /*23c0*/  F2FP.SATFINITE.E4M3.F32.PACK_AB_MERGE_C R55, R65, R64, R66 ;  /* 0x000000404137723e */ /* 0x000fe40004807042 */
[----:B------:R-:W-:-:S05]  /*23d0*/  LOP3.LUT R8, R0, 0x30, RZ, 0x3c, !PT ;  /* 0x0000003000087812 */ /* 0x000fca00078e3cff */
[----:B------:R1:W-:Y:S01]  /*23e0*/  STS.128 [R8+UR8], R52 ;  /* 0x0000003408007988 */ /* 0x0003e20008000c08 */
[----:B------:R2:W-:Y:S06]  /*23f0*/  MEMBAR.ALL.CTA ;  /* 0x0000000000007992 */ /* 0x0005ec0000008000 */
[----:B--2---:R-:W2:Y:S02]  /*2400*/  FENCE.VIEW.ASYNC.S ;  /* 0x00000000000073c6 */ /* 0x004ea40000000000 */
[----:B--2---:R-:W-:Y:S06]  /*2410*/  BAR.SYNC.DEFER_BLOCKING 0x0 ;  /* 0x0000000000007b1d */ /* 0x004fec0000010000 */
[----:B------:R1:W-:Y:S01]  /*2420*/  @UP1 UTMASTG.2D [UR8], [UR20] ;  /* 0x00000008140013b5 */ /* 0x0003e20008008000 */
[----:B------:R0:W-:Y:S01]  /*2430*/  UTMACMDFLUSH ;  /* 0x00000000000079b7 */ /* 0x0001e20000000000 */
[----:B------:R-:W-:-:S04]  /*2440*/  DEPBAR.LE SB0, 0x0 ;  /* 0x000080000000791a */ /* 0x000fc80000000000 */
[----:B------:R-:W-:Y:S08]  /*2450*/  BAR.SYNC.DEFER_BLOCKING 0x0 ;  /* 0x0000000000007b1d */ /* 0x000ff00000010000 */
[----:B------:R-:W-:Y:S06]  /*2460*/  BAR.SYNC.DEFER_BLOCKING 0x0 ;  /* 0x0000000000007b1d */ /* 0x000fec0000010000 */
[----:B-1----:R-:W-:Y:S05]  /*2470*/  @P2 BRA `(.L_x_68) ;  /* 0x0000000000a02947 */ /* 0x002fea0003800000 */
[----:B------:R-:W1:Y:S01]  /*2480*/  S2UR UR5, SR_CgaCtaId ;  /* 0x00000000000579c3 */ /* 0x000e620000008800 */
[----:B------:R-:W-:Y:S01]  /*2490*/  NOP ;  /* 0x0000000000007918 */ /* 0x000fe20000000000 */
[----:B------:R-:W-:Y:S01]  /*24a0*/  UMOV UR4, 0x50 ;  /* 0x0000005000047882 */ /* 0x000fe20000000000 */
[----:B------:R-:W-:Y:S02]  /*24b0*/  IMAD.U32 R0, RZ, RZ, UR23 ;  /* 0x00000017ff007e24 */ /* 0x000fe4000f8e00ff */
[----:B------:R-:W-:Y:S02]  /*24c0*/  IMAD.MOV.U32 R3, RZ, RZ, 0xf ;  /* 0x0000000fff037424 */ /* 0x000fe400078e00ff */
[----:B------:R-:W-:Y:S01]  /*24d0*/  IMAD.MOV.U32 R7, RZ, RZ, 0x1 ;  /* 0x00000001ff077424 */ /* 0x000fe200078e00ff */
[----:B------:R-:W-:-:S04]  /*24e0*/  LOP3.LUT R0, R0, 0xffff, RZ, 0xc0, !PT ;  /* 0x0000ffff00007812 */ /* 0x000fc800078ec0ff */
[----:B------:R-:W-:-:S05]  /*24f0*/  SHF.R.U32.HI R0, RZ, 0x5, R0 ;  /* 0x00000005ff007819 */ /* 0x000fca0000011600 */
[----:B------:R-:W-:Y:S01]  /*2500*/  VIADD R2, R0, 0x10 ;  /* 0x0000001000027836 */ /* 0x000fe20000000000 */
[----:B------:R-:W-:Y:S01]  /*2510*/  SHF.L.U32 R0, R3, R0, RZ ;  /* 0x0000000003007219 */ /* 0x000fe200000006ff */
[----:B-1----:R-:W-:-:S03]  /*2520*/  ULEA UR6, UR5, UR4, 0x18 ;  /* 0x0000000405067291 */ /* 0x002fc6000f8ec0ff */
[----:B------:R-:W-:-:S04]  /*2530*/  SHF.L.U32 R3, R7, R2, RZ ;  /* 0x0000000207037219 */ /* 0x000fc800000006ff */
[----:B------:R-:W-:Y:S02]  /*2540*/  LOP3.LUT R0, R3, R0, RZ, 0xfc, !PT ;  /* 0x0000000003007212 */ /* 0x000fe400078efcff */
[----:B------:R-:W1:Y:S02]  /*2550*/  LDS R5, [UR6] ;  /* 0x00000006ff057984 */ /* 0x000e640008000800 */
[C---:B------:R-:W-:Y:S02]  /*2560*/  LOP3.LUT R2, R0.reuse, 0xffff, RZ, 0xc0, !PT ;  /* 0x0000ffff00027812 */ /* 0x040fe400078ec0ff */
[----:B-1----:R-:W-:-:S04]  /*2570*/  LOP3.LUT R3, R0, 0xffff, R5, 0x80, !PT ;  /* 0x0000ffff00037812 */ /* 0x002fc800078e8005 */
[----:B------:R-:W-:-:S13]  /*2580*/  ISETP.NE.AND P0, PT, R3, R2, PT ;  /* 0x000000020300720c */ /* 0x000fda0003f05270 */
[----:B------:R-:W-:Y:S05]  /*2590*/  @P0 BRA `(.L_x_69) ;  /* 0x0000000000500947 */ /* 0x000fea0003800000 */
[----:B------:R-:W-:Y:S02]  /*25a0*/  SHF.R.U32.HI R5, RZ, 0x10, R5 ;  /* 0x00000010ff057819 */ /* 0x000fe40000011605 */
[----:B------:R-:W-:-:S04]  /*25b0*/  SHF.R.U32.HI R2, RZ, 0x10, R0 ;  /* 0x00000010ff027819 */ /* 0x000fc80000011600 */
[----:B------:R-:W-:-:S04]  /*25c0*/  LOP3.LUT R5, R5, R2, RZ, 0xc0, !PT ;  /* 0x0000000205057212 */ /* 0x000fc800078ec0ff */
[----:B------:R-:W-:-:S13]  /*25d0*/  ISETP.NE.AND P0, PT, R5, R2, PT ;  /* 0x000000020500720c */ /* 0x000fda0003f05270 */
[----:B------:R-:W-:Y:S05]  /*25e0*/  @P0 BRA `(.L_x_70) ;  /* 0x0000000000300947 */ /* 0x000fea0003800000 */
[----:B------:R-:W-:Y:S01]  /*25f0*/  R2UR UR4, R0 ;  /* 0x00000000000472ca */ /* 0x000fe200000e0000 */
[----:B------:R-:W-:Y:S01]  /*2600*/  VOTEU.ANY UR5, UPT, PT ;  /* 0x0000000000057886 */ /* 0x000fe200038e0100 */
[----:B------:R-:W1:Y:S01]  /*2610*/  S2R R0, SR_LANEID ;  /* 0x0000000000007919 */ /* 0x000e620000000000 */
[----:B------:R-:W-:-:S10]  /*2620*/  UFLO.U32 UR5, UR5 ;  /* 0x00000005000572bd */ /* 0x000fd400080e0000 */
[----:B------:R-:W-:-:S06]  /*2630*/  ULOP3.LUT UR4, URZ, UR4, URZ, 0x33, !UPT ;  /* 0x00000004ff047292 */ /* 0x000fcc000f8e33ff */
[----:B------:R-:W-:-:S04]  /*2640*/  IMAD.U32 R2, RZ, RZ, UR4 ;  /* 0x00000004ff027e24 */ /* 0x000fc8000f8e00ff */
[----:B------:R-:W2:Y:S02]  /*2650*/  REDUX UR7, R2 ;  /* 0x00000000020773c4 */ /* 0x000ea40000000000 */
[----:B------:R3:W-:Y:S01]  /*2660*/  UTCATOMSWS.AND URZ, UR4 ;  /* 0x0000000400ff79e3 */ /* 0x0007e20008000000 */
[----:B-1----:R-:W-:Y:S01]  /*2670*/  ISETP.EQ.U32.AND P0, PT, R0, UR5, PT ;  /* 0x0000000500007c0c */ /* 0x002fe2000bf02070 */
[----:B--2---:R-:W-:-:S12]  /*2680*/  IMAD.U32 R0, RZ, RZ, UR7 ;  /* 0x00000007ff007e24 */ /* 0x004fd8000f8e00ff */
[----:B------:R3:W-:Y:S01]  /*2690*/  @P0 ATOMS.AND RZ, [UR6], R0 ;  /* 0x00000000ffff098c */ /* 0x0007e2000a800006 */
[----:B------:R-:W-:Y:S05]  /*26a0*/  BRA `(.L_x_68) ;  /* 0x0000000000147947 */ /* 0x000fea0003800000 */
.L_x_70:
[----:B------:R-:W-:-:S07]  /*26b0*/  MOV R2, 0x26d0 ;  /* 0x000026d000027802 */ /* 0x000fce0000000f00 */
[----:B------:R-:W-:Y:S05]  /*26c0*/  CALL.REL.NOINC `($__internal_0_$__cuda_sm10x_tcgen05_guardrail_trap_col_being_dealloced_not_returned_by_alloc) ;  /* 0x0000000000447944 */ /* 0x000fea0003c00000 */
[----:B------:R-:W-:Y:S05]  /*26d0*/  BRA `(.L_x_68) ;  /* 0x0000000000087947 */ /* 0x000fea0003800000 */
.L_x_69:
[----:B------:R-:W-:-:S07]  /*26e0*/  MOV R2, 0x2700 ;  /* 0x0000270000027802 */ /* 0x000fce0000000f00 */
[----:B------:R-:W-:Y:S05]  /*26f0*/  CALL.REL.NOINC `($__internal_2_$__cuda_sm10x_tcgen05_guardrail_trap_unallocated_columns_being_dealloced) ;  /* 0x0000000000507944 */ /* 0x000fea0003c00000 */
.L_x_68:
[----:B------:R-:W-:Y:S01]  /*2700*/  NOP ;  /* 0x0000000000007918 */ /* 0x000fe20000000000 */
[----:B---3--:R-:W-:Y:S05]  /*2710*/  EXIT ;  /* 0x000000000000794d */ /* 0x008fea0003800000 */
.L_x_57:
[----:B------:R-:W1:Y:S02]  /*2720*/  SYNCS.PHASECHK.TRANS64.TRYWAIT P0, [UR8+0x4000], RZ ;  /* 0x004000ffff0075a7 */ /* 0x000e640008001108 */
[----:B-1----:R-:W-:Y:S05]  /*2730*/  @!P0 BRA `(.L_x_57) ;  /* 0xfffffffc00f88947 */ /* 0x002fea000383ffff */
[----:B------:R-:W-:Y:S05]  /*2740*/  BRA `(.L_x_71) ;  /* 0xfffffff000b47947 */ /* 0x000fea000383ffff */
.L_x_59:
[----:B------:R-:W1:Y:S02]  /*2750*/  SYNCS.PHASECHK.TRANS64.TRYWAIT P1, [UR8+0x4010], RZ ;  /* 0x004010ffff0075a7 */ /* 0x000e640008021108 */
[----:B-1----:R-:W-:Y:S05]  /*2760*/  @!P1 BRA `(.L_x_59) ;  /* 0xfffffffc00f89947 */ /* 0x002fea000383ffff */
[----:B------:R-:W-:Y:S05]  /*2770*/  BRA `(.L_x_72) ;  /* 0xfffffff400047947 */ /* 0x000fea000383ffff */
.L_x_60:
[----:B------:R-:W2:Y:S02]  /*2780*/  SYNCS.PHASECHK.TRANS64.TRYWAIT P0, [UR9+0x4000], R2 ;  /* 0x00400002ff0075a7 */ /* 0x000ea40008001109 */
[----:B--2---:R-:W-:Y:S05]  /*2790*/  @!P0 BRA `(.L_x_60) ;  /* 0xfffffffc00f88947 */ /* 0x004fea000383ffff */
[----:B------:R-:W-:Y:S05]  /*27a0*/  BRA `(.L_x_73) ;  /* 0xfffffff400807947 */ /* 0x000fea000383ffff */
.L_x_62:
[----:B------:R-:W2:Y:S02]  /*27b0*/  SYNCS.PHASECHK.TRANS64.TRYWAIT P0, [UR9+0x4010], R2 ;  /* 0x00401002ff0075a7 */ /* 0x000ea40008001109 */
[----:B--2---:R-:W-:Y:S05]  /*27c0*/  @!P0 BRA `(.L_x_62) ;  /* 0xfffffffc00f88947 */ /* 0x004fea000383ffff */
[----:B------:R-:W-:Y:S05]  /*27d0*/  BRA `(.L_x_74) ;  /* 0xfffffff400cc7947 */ /* 0x000fea000383ffff */
        .weak           $__internal_0_$__cuda_sm10x_tcgen05_guardrail_trap_col_being_dealloced_not_returned_by_alloc
        .type           $__internal_0_$__cuda_sm10x_tcgen05_guardrail_trap_col_being_dealloced_not_returned_by_alloc,@function
        .size           $__internal_0_$__cuda_sm10x_tcgen05_guardrail_trap_col_being_dealloced_not_returned_by_alloc,($__internal_1_$__cuda_sm10x_tcgen05_guardrail_trap_phase_invalid_during_alloc - $__internal_0_$__cuda_sm10x_tcgen05_guardrail_trap_col_being_dealloced_not_returned_by_alloc)
$__internal_0_$__cuda_sm10x_tcgen05_guardrail_trap_col_being_dealloced_not_returned_by_alloc:
[----:B------:R-:W-:Y:S05]  /*27e0*/  BPT.TRAP 0x1 ;  /* 0x000000040000795c */ /* 0x000fea0000300000 */
[----:B------:R-:W-:-:S04]  /*27f0*/  IMAD.MOV.U32 R3, RZ, RZ, 0x0 ;  /* 0x00000000ff037424 */ /* 0x000fc800078e00ff */
[----:B------:R-:W-:Y:S05]  /*2800*/  RET.REL.NODEC R2 `(gluon_tcgen05) ;  /* 0xffffffd402fc7950 */ /* 0x000fea0003c3ffff */
        .weak           $__internal_1_$__cuda_sm10x_tcgen05_guardrail_trap_phase_invalid_during_alloc
        .type           $__internal_1_$__cuda_sm10x_tcgen05_guardrail_trap_phase_invalid_during_alloc,@function
        .size           $__internal_1_$__cuda_sm10x_tcgen05_guardrail_trap_phase_invalid_during_alloc,($__internal_2_$__cuda_sm10x_tcgen05_guardrail_trap_unallocated_columns_being_dealloced - $__internal_1_$__cuda_sm10x_tcgen05_guardrail_trap_phase_invalid_during_alloc)
$__internal_1_$__cuda_sm10x_tcgen05_guardrail_trap_phase_invalid_during_alloc:
[----:B------:R-:W-:Y:S05]  /*2810*/  BPT.TRAP 0x1 ;  /* 0x000000040000795c */ /* 0x000fea0000300000 */
[----:B------:R-:W-:-:S04]  /*2820*/  IMAD.MOV.U32 R3, RZ, RZ, 0x0 ;  /* 0x00000000ff037424 */ /* 0x000fc800078e00ff */
[----:B------:R-:W-:Y:S05]  /*2830*/  RET.REL.NODEC R2 `(gluon_tcgen05) ;  /* 0xffffffd402f07950 */ /* 0x000fea0003c3ffff */
        .weak           $__internal_2_$__cuda_sm10x_tcgen05_guardrail_trap_unallocated_columns_being_dealloced
        .type           $__internal_2_$__cuda_sm10x_tcgen05_guardrail_trap_unallocated_columns_being_dealloced,@function
        .size           $__internal_2_$__cuda_sm10x_tcgen05_guardrail_trap_unallocated_columns_being_dealloced,(.L_x_78 - $__internal_2_$__cuda_sm10x_tcgen05_guardrail_trap_unallocated_columns_being_dealloced)
$__internal_2_$__cuda_sm10x_tcgen05_guardrail_trap_unallocated_columns_being_dealloced:
[----:B------:R-:W-:Y:S05]  /*2840*/  BPT.TRAP 0x1 ;  /* 0x000000040000795c */ /* 0x000fea0000300000 */
[----:B------:R-:W-:-:S04]  /*2850*/  IMAD.MOV.U32 R3, RZ, RZ, 0x0 ;  /* 0x00000000ff037424 */ /* 0x000fc800078e00ff */
[----:B------:R-:W-:Y:S05]  /*2860*/  RET.REL.NODEC R2 `(gluon_tcgen05) ;  /* 0xffffffd402e47950 */ /* 0x000fea0003c3ffff */
.L_x_75:
[----:B------:R-:W-:-:S00]  /*2870*/  BRA `(.L_x_75) ;  /* 0xfffffffc00fc7947 */ /* 0x000fc0000383ffff */
[----:B------:R-:W-:-:S00]  /*2880*/  NOP ;  /* 0x0000000000007918 */ /* 0x000fc00000000000 */
[----:B------:R-:W-:-:S00]  /*2890*/  NOP ;  /* 0x0000000000007918 */ /* 0x000fc00000000000 */
[----:B------:R-:W-:-:S00]  /*28a0*/  NOP ;  /* 0x0000000000007918 */ /* 0x000fc00000000000 */
[----:B------:R-:W-:-:S00]  /*28b0*/  NOP ;  /* 0x0000000000007918 */ /* 0x000fc00000000000 */
[----:B------:R-:W-:-:S00]  /*28c0*/  NOP ;  /* 0x0000000000007918 */ /* 0x000fc00000000000 */
[----:B------:R-:W-:-:S00]  /*28d0*/  NOP ;  /* 0x0000000000007918 */ /* 0x000fc00000000000 */
[----:B------:R-:W-:-:S00]  /*28e0*/  NOP ;  /* 0x0000000000007918 */ /* 0x000fc00000000000 */
[----:B------:R-:W-:-:S00]  /*28f0*/  NOP ;  /* 0x0000000000007918 */ /* 0x000fc00000000000 */
.L_x_78:


//--------------------- .nv.shared.gluon_tcgen05  --------------------------
	.section	.nv.shared.gluon_tcgen05,"aw",@nobits
	.sectionflags	@""
	.align	16
	.zero		1024


//--------------------- .nv.shared.reserved.0     --------------------------
	.section	.nv.shared.reserved.0,"aw",@nobits
	.align	8
	.weak		__nv_reservedSMEM_offset_0_alias
	.size		__nv_reservedSMEM_offset_0_alias, 0, 64
	.other		__nv_reservedSMEM_offset_0_alias,@"STO_CUDA_RESERVED_SHARED STV_DEFAULT"
__nv_reservedSMEM_offset_0_alias:
	.zero		0
.nv.shared.reserved.0:
	.zero		64
	.weak		__nv_reservedSMEM_allocation_phase
	.type		__nv_reservedSMEM_allocation_phase,@object
	.size		__nv_reservedSMEM_allocation_phase,(.L_0 - __nv_reservedSMEM_allocation_phase)
__nv_reservedSMEM_allocation_phase:
	.zero		1
.L_0:
	.zero		7
	.weak		__nv_reservedSMEM_devtool_atexit_pc
	.type		__nv_reservedSMEM_devtool_atexit_pc,@object
	.size		__nv_reservedSMEM_devtool_atexit_pc,(__nv_reservedSMEM_allocation_mask - __nv_reservedSMEM_devtool_atexit_pc)
__nv_reservedSMEM_devtool_atexit_pc:
	.zero		8
	.weak		__nv_reservedSMEM_allocation_mask
	.type		__nv_reservedSMEM_allocation_mask,@object
	.size		__nv_reservedSMEM_allocation_mask,(.L_2 - __nv_reservedSMEM_allocation_mask)
__nv_reservedSMEM_allocation_mask:
	.zero		4
.L_2:


//--------------------- .nv.constant0.gluon_tcgen05 --------------------------
	.section	.nv.constant0.gluon_tcgen05,"a",@progbits
	.sectionflags	@""
	.align	4
.nv.constant0.gluon_tcgen05:
	.zero		976


//--------------------- SYMBOLS --------------------------

	.type		.nv.reservedSmem.offset0,@object
	.size		.nv.reservedSmem.offset0,0x4
	.type		.nv.reservedSmem.cap,@object
	.size		.nv.reservedSmem.cap,0x4
